	.target	sm_90a

	.elftype	@"ET_EXEC"


//--------------------- .note.nv.tkinfo           --------------------------
	.section	.note.nv.tkinfo,"",@"SHT_NOTE"
	.sectionflags	@"SHF_NOTE_NV_TKINFO"
	.tkinfo
        /*0018*/ 	.word	0x00000002
        /*0030*/ 	.string	""
        /*0030*/ 	.string	"ptxas"
        /*0030*/ 	.string	"Cuda compilation tools, release 13.0, V13.0.88"
        /*0030*/ 	.string	"Build cuda_13.0.r13.0/compiler.36424714_0"
        /*0030*/ 	.string	"-arch sm_90a -m 64 "



//--------------------- .note.nv.cuinfo           --------------------------
	.section	.note.nv.cuinfo,"",@"SHT_NOTE"
	.sectionflags	@"SHF_NOTE_NV_CUINFO"
        /*0018*/ 	.short	0x0002
        /*001a*/ 	.short	0x005a
        /*001c*/ 	.short	0x0082
	.zero		2


//--------------------- .nv.info                  --------------------------
	.section	.nv.info,"",@"SHT_CUDA_INFO"
	.align	4


	//----- nvinfo : EIATTR_REGCOUNT
	.align		4
        /*0000*/ 	.byte	0x04, 0x2f
        /*0002*/ 	.short	(.L_12 - .L_11)
	.align		4
.L_11:
        /*0004*/ 	.word	index@(_ZN7cutlass13device_kernelINS_4gemm6kernel13GemmUniversalIN4cute5tupleIJiiiiEEENS1_10collective13CollectiveMmaINS1_40MainloopSm90TmaGmmaWarpSpecializedSparseILi2ENS5_IJNS4_1CILi1EEESB_SB_EEENS1_35KernelTmaWarpSpecializedCooperativeEEENS5_IJNSA_ILi128EEENSA_ILi256EEESF_EEENS_10bfloat16_tENS5_IJNS4_6LayoutINS5_IJiNS5_IJNSA_ILi2EEEiEEEiEEENS5_IJlNS5_IJSB_SK_EEElEEEEENSJ_INS5_IJNS5_IJNS5_IJNSA_ILi8EEESK_NSA_ILi4EEEEEEiEEENS5_IJNS5_IJNSA_ILi16EEESK_SR_EEEiEEEiEEENS5_IJNS5_IJNS5_IJSF_SU_NSA_ILi2048EEEEEENSA_ILi8192EEEEEENS5_IJNS5_IJSB_NSA_ILi1024EEENSA_ILi32EEEEEElEEElEEEEEEEESI_NS5_IJlSB_lEEENS4_8TiledMMAINS4_8MMA_AtomIJNS4_4SM904GMMA6SPARSE29GMMA_64x256x32_F32BF16BF16_SSILNS1D_5MajorE0ELS1G_0ELNS1D_7ScaleInE1ELS1H_1ELNS1D_9SparseSelE0EEEEEENSJ_INS5_IJSK_SB_SB_EEENS5_IJSB_NSA_ILi0EEES1M_EEEEENS5_IJNS4_10UnderscoreES1P_S1P_EEEEENS4_13SM90_TMA_LOADENS4_14ComposedLayoutINS4_7SwizzleILi3ELi4ELi3EEENS4_25smem_sparse_ptr_flag_bitsILi2ELi16EEENSJ_INS5_IJNS5_IJSB_SQ_EEENS5_IJSK_NSA_ILi64EEEEEEEEENS5_IJNS5_IJS1M_SF_EEESN_EEEEEEEvNS4_8identityES1S_NS1T_IS1V_NS4_18smem_ptr_flag_bitsILi16EEENSJ_INS5_IJSQ_S1Z_EEENS5_IJS1Z_SB_EEEEEEEvS26_EENS_8epilogue10collective6detail29Sm90TmaWarpSpecializedAdapterINS2F_15DefaultEpilogueIfNS5_IJSB_llEEES2J_NS2E_6thread17LinearCombinationIfLi1EffLNS2K_9ScaleType4KindE0ELNS_15FloatRoundStyleE2EfEENS1_15EpilogueDefaultEEEEEvvEEEEvNT_6ParamsE)
        /*0008*/ 	.word	0x000000a8


	//----- nvinfo : EIATTR_FRAME_SIZE
	.align		4
.L_12:
        /*000c*/ 	.byte	0x04, 0x11
        /*000e*/ 	.short	(.L_14 - .L_13)
	.align		4
.L_13:
        /*0010*/ 	.word	index@(_ZN7cutlass13device_kernelINS_4gemm6kernel13GemmUniversalIN4cute5tupleIJiiiiEEENS1_10collective13CollectiveMmaINS1_40MainloopSm90TmaGmmaWarpSpecializedSparseILi2ENS5_IJNS4_1CILi1EEESB_SB_EEENS1_35KernelTmaWarpSpecializedCooperativeEEENS5_IJNSA_ILi128EEENSA_ILi256EEESF_EEENS_10bfloat16_tENS5_IJNS4_6LayoutINS5_IJiNS5_IJNSA_ILi2EEEiEEEiEEENS5_IJlNS5_IJSB_SK_EEElEEEEENSJ_INS5_IJNS5_IJNS5_IJNSA_ILi8EEESK_NSA_ILi4EEEEEEiEEENS5_IJNS5_IJNSA_ILi16EEESK_SR_EEEiEEEiEEENS5_IJNS5_IJNS5_IJSF_SU_NSA_ILi2048EEEEEENSA_ILi8192EEEEEENS5_IJNS5_IJSB_NSA_ILi1024EEENSA_ILi32EEEEEElEEElEEEEEEEESI_NS5_IJlSB_lEEENS4_8TiledMMAINS4_8MMA_AtomIJNS4_4SM904GMMA6SPARSE29GMMA_64x256x32_F32BF16BF16_SSILNS1D_5MajorE0ELS1G_0ELNS1D_7ScaleInE1ELS1H_1ELNS1D_9SparseSelE0EEEEEENSJ_INS5_IJSK_SB_SB_EEENS5_IJSB_NSA_ILi0EEES1M_EEEEENS5_IJNS4_10UnderscoreES1P_S1P_EEEEENS4_13SM90_TMA_LOADENS4_14ComposedLayoutINS4_7SwizzleILi3ELi4ELi3EEENS4_25smem_sparse_ptr_flag_bitsILi2ELi16EEENSJ_INS5_IJNS5_IJSB_SQ_EEENS5_IJSK_NSA_ILi64EEEEEEEEENS5_IJNS5_IJS1M_SF_EEESN_EEEEEEEvNS4_8identityES1S_NS1T_IS1V_NS4_18smem_ptr_flag_bitsILi16EEENSJ_INS5_IJSQ_S1Z_EEENS5_IJS1Z_SB_EEEEEEEvS26_EENS_8epilogue10collective6detail29Sm90TmaWarpSpecializedAdapterINS2F_15DefaultEpilogueIfNS5_IJSB_llEEES2J_NS2E_6thread17LinearCombinationIfLi1EffLNS2K_9ScaleType4KindE0ELNS_15FloatRoundStyleE2EfEENS1_15EpilogueDefaultEEEEEvvEEEEvNT_6ParamsE)
        /*0014*/ 	.word	0x00000000


	//----- nvinfo : EIATTR_MIN_STACK_SIZE
	.align		4
.L_14:
        /*0018*/ 	.byte	0x04, 0x12
        /*001a*/ 	.short	(.L_16 - .L_15)
	.align		4
.L_15:
        /*001c*/ 	.word	index@(_ZN7cutlass13device_kernelINS_4gemm6kernel13GemmUniversalIN4cute5tupleIJiiiiEEENS1_10collective13CollectiveMmaINS1_40MainloopSm90TmaGmmaWarpSpecializedSparseILi2ENS5_IJNS4_1CILi1EEESB_SB_EEENS1_35KernelTmaWarpSpecializedCooperativeEEENS5_IJNSA_ILi128EEENSA_ILi256EEESF_EEENS_10bfloat16_tENS5_IJNS4_6LayoutINS5_IJiNS5_IJNSA_ILi2EEEiEEEiEEENS5_IJlNS5_IJSB_SK_EEElEEEEENSJ_INS5_IJNS5_IJNS5_IJNSA_ILi8EEESK_NSA_ILi4EEEEEEiEEENS5_IJNS5_IJNSA_ILi16EEESK_SR_EEEiEEEiEEENS5_IJNS5_IJNS5_IJSF_SU_NSA_ILi2048EEEEEENSA_ILi8192EEEEEENS5_IJNS5_IJSB_NSA_ILi1024EEENSA_ILi32EEEEEElEEElEEEEEEEESI_NS5_IJlSB_lEEENS4_8TiledMMAINS4_8MMA_AtomIJNS4_4SM904GMMA6SPARSE29GMMA_64x256x32_F32BF16BF16_SSILNS1D_5MajorE0ELS1G_0ELNS1D_7ScaleInE1ELS1H_1ELNS1D_9SparseSelE0EEEEEENSJ_INS5_IJSK_SB_SB_EEENS5_IJSB_NSA_ILi0EEES1M_EEEEENS5_IJNS4_10UnderscoreES1P_S1P_EEEEENS4_13SM90_TMA_LOADENS4_14ComposedLayoutINS4_7SwizzleILi3ELi4ELi3EEENS4_25smem_sparse_ptr_flag_bitsILi2ELi16EEENSJ_INS5_IJNS5_IJSB_SQ_EEENS5_IJSK_NSA_ILi64EEEEEEEEENS5_IJNS5_IJS1M_SF_EEESN_EEEEEEEvNS4_8identityES1S_NS1T_IS1V_NS4_18smem_ptr_flag_bitsILi16EEENSJ_INS5_IJSQ_S1Z_EEENS5_IJS1Z_SB_EEEEEEEvS26_EENS_8epilogue10collective6detail29Sm90TmaWarpSpecializedAdapterINS2F_15DefaultEpilogueIfNS5_IJSB_llEEES2J_NS2E_6thread17LinearCombinationIfLi1EffLNS2K_9ScaleType4KindE0ELNS_15FloatRoundStyleE2EfEENS1_15EpilogueDefaultEEEEEvvEEEEvNT_6ParamsE)
        /*0020*/ 	.word	0x00000000
.L_16:


//--------------------- .nv.compat                --------------------------
	.section	.nv.compat,"",@"SHT_CUDA_COMPAT_INFO"
	.align	4
        /*0000*/ 	.byte	0x02, 0x09, 0x01, 0x00, 0x02, 0x02, 0x04, 0x00, 0x02, 0x05, 0x05, 0x00, 0x03, 0x07, 0x01, 0x01
        /*0010*/ 	.byte	0x02, 0x03, 0x01, 0x00, 0x02, 0x06, 0x01, 0x00, 0x04, 0x0b, 0x08, 0x00, 0x00, 0x00, 0x00, 0x00
        /*0020*/ 	.byte	0x00, 0x00, 0x00, 0x00


//--------------------- .nv.info._ZN7cutlass13device_kernelINS_4gemm6kernel13GemmUniversalIN4cute5tupleIJiiiiEEENS1_10collective13CollectiveMmaINS1_40MainloopSm90TmaGmmaWarpSpecializedSparseILi2ENS5_IJNS4_1CILi1EEESB_SB_EEENS1_35KernelTmaWarpSpecializedCooperativeEEENS5_IJNSA_ILi128EEENSA_ILi256EEESF_EEENS_10bfloat16_tENS5_IJNS4_6LayoutINS5_IJiNS5_IJNSA_ILi2EEEiEEEiEEENS5_IJlNS5_IJSB_SK_EEElEEEEENSJ_INS5_IJNS5_IJNS5_IJNSA_ILi8EEESK_NSA_ILi4EEEEEEiEEENS5_IJNS5_IJNSA_ILi16EEESK_SR_EEEiEEEiEEENS5_IJNS5_IJNS5_IJSF_SU_NSA_ILi2048EEEEEENSA_ILi8192EEEEEENS5_IJNS5_IJSB_NSA_ILi1024EEENSA_ILi32EEEEEElEEElEEEEEEEESI_NS5_IJlSB_lEEENS4_8TiledMMAINS4_8MMA_AtomIJNS4_4SM904GMMA6SPARSE29GMMA_64x256x32_F32BF16BF16_SSILNS1D_5MajorE0ELS1G_0ELNS1D_7ScaleInE1ELS1H_1ELNS1D_9SparseSelE0EEEEEENSJ_INS5_IJSK_SB_SB_EEENS5_IJSB_NSA_ILi0EEES1M_EEEEENS5_IJNS4_10UnderscoreES1P_S1P_EEEEENS4_13SM90_TMA_LOADENS4_14ComposedLayoutINS4_7SwizzleILi3ELi4ELi3EEENS4_25smem_sparse_ptr_flag_bitsILi2ELi16EEENSJ_INS5_IJNS5_IJSB_SQ_EEENS5_IJSK_NSA_ILi64EEEEEEEEENS5_IJNS5_IJS1M_SF_EEESN_EEEEEEEvNS4_8identityES1S_NS1T_IS1V_NS4_18smem_ptr_flag_bitsILi16EEENSJ_INS5_IJSQ_S1Z_EEENS5_IJS1Z_SB_EEEEEEEvS26_EENS_8epilogue10collective6detail29Sm90TmaWarpSpecializedAdapterINS2F_15DefaultEpilogueIfNS5_IJSB_llEEES2J_NS2E_6thread17LinearCombinationIfLi1EffLNS2K_9ScaleType4KindE0ELNS_15FloatRoundStyleE2EfEENS1_15EpilogueDefaultEEEEEvvEEEEvNT_6ParamsE --------------------------
	.section	.nv.info._ZN7cutlass13device_kernelINS_4gemm6kernel13GemmUniversalIN4cute5tupleIJiiiiEEENS1_10collective13CollectiveMmaINS1_40MainloopSm90TmaGmmaWarpSpecializedSparseILi2ENS5_IJNS4_1CILi1EEESB_SB_EEENS1_35KernelTmaWarpSpecializedCooperativeEEENS5_IJNSA_ILi128EEENSA_ILi256EEESF_EEENS_10bfloat16_tENS5_IJNS4_6LayoutINS5_IJiNS5_IJNSA_ILi2EEEiEEEiEEENS5_IJlNS5_IJSB_SK_EEElEEEEENSJ_INS5_IJNS5_IJNS5_IJNSA_ILi8EEESK_NSA_ILi4EEEEEEiEEENS5_IJNS5_IJNSA_ILi16EEESK_SR_EEEiEEEiEEENS5_IJNS5_IJNS5_IJSF_SU_NSA_ILi2048EEEEEENSA_ILi8192EEEEEENS5_IJNS5_IJSB_NSA_ILi1024EEENSA_ILi32EEEEEElEEElEEEEEEEESI_NS5_IJlSB_lEEENS4_8TiledMMAINS4_8MMA_AtomIJNS4_4SM904GMMA6SPARSE29GMMA_64x256x32_F32BF16BF16_SSILNS1D_5MajorE0ELS1G_0ELNS1D_7ScaleInE1ELS1H_1ELNS1D_9SparseSelE0EEEEEENSJ_INS5_IJSK_SB_SB_EEENS5_IJSB_NSA_ILi0EEES1M_EEEEENS5_IJNS4_10UnderscoreES1P_S1P_EEEEENS4_13SM90_TMA_LOADENS4_14ComposedLayoutINS4_7SwizzleILi3ELi4ELi3EEENS4_25smem_sparse_ptr_flag_bitsILi2ELi16EEENSJ_INS5_IJNS5_IJSB_SQ_EEENS5_IJSK_NSA_ILi64EEEEEEEEENS5_IJNS5_IJS1M_SF_EEESN_EEEEEEEvNS4_8identityES1S_NS1T_IS1V_NS4_18smem_ptr_flag_bitsILi16EEENSJ_INS5_IJSQ_S1Z_EEENS5_IJS1Z_SB_EEEEEEEvS26_EENS_8epilogue10collective6detail29Sm90TmaWarpSpecializedAdapterINS2F_15DefaultEpilogueIfNS5_IJSB_llEEES2J_NS2E_6thread17LinearCombinationIfLi1EffLNS2K_9ScaleType4KindE0ELNS_15FloatRoundStyleE2EfEENS1_15EpilogueDefaultEEEEEvvEEEEvNT_6ParamsE,"",@"SHT_CUDA_INFO"
	.sectionflags	@""
	.align	4


	//----- nvinfo : EIATTR_CUDA_API_VERSION
	.align		4
        /*0000*/ 	.byte	0x04, 0x37
        /*0002*/ 	.short	(.L_18 - .L_17)
.L_17:
        /*0004*/ 	.word	0x00000082


	//----- nvinfo : EIATTR_KPARAM_INFO
	.align		4
.L_18:
        /*0008*/ 	.byte	0x04, 0x17
        /*000a*/ 	.short	(.L_20 - .L_19)
.L_19:
        /*000c*/ 	.word	0x00000000
        /*0010*/ 	.short	0x0000
        /*0012*/ 	.short	0x0070
        /*0014*/ 	.byte	0x00, 0xf0, 0x01, 0x14


	//----- nvinfo : EIATTR_SPARSE_MMA_MASK
	.align		4
.L_20:
        /*0018*/ 	.byte	0x03, 0x50
        /*001a*/ 	.short	0x0002


	//----- nvinfo : EIATTR_MAXREG_COUNT
	.align		4
        /*001c*/ 	.byte	0x03, 0x1b
        /*001e*/ 	.short	0x00a8


	//----- nvinfo : EIATTR_NUM_BARRIERS
	.align		4
        /*0020*/ 	.byte	0x02, 0x4c
        /*0022*/ 	.byte	0x01
	.zero		1


	//----- nvinfo : EIATTR_MERCURY_ISA_VERSION
	.align		4
        /*0024*/ 	.byte	0x03, 0x5f
        /*0026*/ 	.short	0x0101


	//----- nvinfo : EIATTR_INT_WARP_WIDE_INSTR_OFFSETS
	.align		4
        /*0028*/ 	.byte	0x04, 0x31
        /*002a*/ 	.short	(.L_22 - .L_21)


	//   ....[0]....
.L_21:
        /*002c*/ 	.word	0x000003a0


	//   ....[1]....
        /*0030*/ 	.word	0x000003b0


	//   ....[2]....
        /*0034*/ 	.word	0x000004c0


	//----- nvinfo : EIATTR_COOP_GROUP_MASK_REGIDS
	.align		4
.L_22:
        /*0038*/ 	.byte	0x04, 0x29
        /*003a*/ 	.short	(.L_24 - .L_23)


	//   ....[0]....
.L_23:
        /*003c*/ 	.word	0xffffffff


	//   ....[1]....
        /*0040*/ 	.word	0xffffffff


	//   ....[2]....
        /*0044*/ 	.word	0xffffffff


	//   ....[3]....
        /*0048*/ 	.word	0xffffffff


	//   ....[4]....
        /*004c*/ 	.word	0xffffffff


	//----- nvinfo : EIATTR_COOP_GROUP_INSTR_OFFSETS
	.align		4
.L_24:
        /*0050*/ 	.byte	0x04, 0x28
        /*0052*/ 	.short	(.L_26 - .L_25)


	//   ....[0]....
.L_25:
        /*0054*/ 	.word	0x00000060


	//   ....[1]....
        /*0058*/ 	.word	0x00000070


	//   ....[2]....
        /*005c*/ 	.word	0x00000160


	//   ....[3]....
        /*0060*/ 	.word	0x000002b0


	//   ....[4]....
        /*0064*/ 	.word	0x00000fb0


	//----- nvinfo : EIATTR_REG_RECONFIG
	.align		4
.L_26:
        /*0068*/ 	.byte	0x01, 0x54
	.zero		2


	//----- nvinfo : EIATTR_MBARRIER_INSTR_OFFSETS
	.align		4
        /*006c*/ 	.byte	0x04, 0x39
        /*006e*/ 	.short	(.L_28 - .L_27)


	//   ....[0]....
.L_27:
        /*0070*/ 	.word	0x00000260
        /*0074*/ 	.word	0x000000ff
        /*0078*/ 	.word	0x00000000
        /*007c*/ 	.short	0x0100
        /*007e*/ 	.byte	0x08
	.zero		1


	//   ....[1]....
        /*0080*/ 	.word	0x00000270
        /*0084*/ 	.word	0x000000ff
        /*0088*/ 	.word	0x00000010
        /*008c*/ 	.short	0x0100
        /*008e*/ 	.byte	0x08
	.zero		1


	//   ....[2]....
        /*0090*/ 	.word	0x00000280
        /*0094*/ 	.word	0x000000ff
        /*0098*/ 	.word	0x00000008
        /*009c*/ 	.short	0x0100
        /*009e*/ 	.byte	0x08
	.zero		1


	//   ....[3]....
        /*00a0*/ 	.word	0x00000290
        /*00a4*/ 	.word	0x000000ff
        /*00a8*/ 	.word	0x00000018
        /*00ac*/ 	.short	0x0100
        /*00ae*/ 	.byte	0x08
	.zero		1


	//   ....[4]....
        /*00b0*/ 	.word	0x00000520
        /*00b4*/ 	.word	0x000000ff
        /*00b8*/ 	.word	0x00000030
        /*00bc*/ 	.short	0x0100
        /*00be*/ 	.byte	0x06
	.zero		1


	//   ....[5]....
        /*00c0*/ 	.word	0x00000570
        /*00c4*/ 	.word	0x000000ff
        /*00c8*/ 	.word	0x00000038
        /*00cc*/ 	.short	0x0100
        /*00ce*/ 	.byte	0x06
	.zero		1


	//   ....[6]....
        /*00d0*/ 	.word	0x000014f0
        /*00d4*/ 	.word	0x000000ff
        /*00d8*/ 	.word	0x00000000
        /*00dc*/ 	.short	0x010a
        /*00de*/ 	.byte	0x08
	.zero		1


	//   ....[7]....
        /*00e0*/ 	.word	0x000015c0
        /*00e4*/ 	.word	0x000000ff
        /*00e8*/ 	.word	0x00000000
        /*00ec*/ 	.short	0x010a
        /*00ee*/ 	.byte	0x08
	.zero		1


	//   ....[8]....
        /*00f0*/ 	.word	0x00001850
        /*00f4*/ 	.word	0x000000ff
        /*00f8*/ 	.word	0x00000000
        /*00fc*/ 	.short	0x0101
        /*00fe*/ 	.byte	0x08
	.zero		1


	//   ....[9]....
        /*0100*/ 	.word	0x0000be80
        /*0104*/ 	.word	0x00000013
        /*0108*/ 	.word	0x00000010
        /*010c*/ 	.short	0x010a
        /*010e*/ 	.byte	0x3f
	.zero		1


	//   ....[10]....
        /*0110*/ 	.word	0x0000c370
        /*0114*/ 	.word	0x00000006
        /*0118*/ 	.word	0x00000038
        /*011c*/ 	.short	0x0101
        /*011e*/ 	.byte	0x3f
	.zero		1


	//   ....[11]....
        /*0120*/ 	.word	0x0000ca50
        /*0124*/ 	.word	0x00000007
        /*0128*/ 	.word	0x00000000
        /*012c*/ 	.short	0x010a
        /*012e*/ 	.byte	0x3f
	.zero		1


	//   ....[12]....
        /*0130*/ 	.word	0x0000cad0
        /*0134*/ 	.word	0x00000005
        /*0138*/ 	.word	0x00000000
        /*013c*/ 	.short	0x010a
        /*013e*/ 	.byte	0x3f
	.zero		1


	//   ....[13]....
        /*0140*/ 	.word	0x0000cb40
        /*0144*/ 	.word	0x0000000d
        /*0148*/ 	.word	0x00000000
        /*014c*/ 	.short	0x010a
        /*014e*/ 	.byte	0x3f
	.zero		1


	//   ....[14]....
        /*0150*/ 	.word	0x0000cc10
        /*0154*/ 	.word	0x00000013
        /*0158*/ 	.word	0x00000010
        /*015c*/ 	.short	0x010a
        /*015e*/ 	.byte	0x3f
	.zero		1


	//   ....[15]....
        /*0160*/ 	.word	0x0000ccf0
        /*0164*/ 	.word	0x00000007
        /*0168*/ 	.word	0x00000000
        /*016c*/ 	.short	0x010a
        /*016e*/ 	.byte	0x3f
	.zero		1


	//----- nvinfo : EIATTR_NUM_MBARRIERS
	.align		4
.L_28:
        /*0170*/ 	.byte	0x03, 0x38
        /*0172*/ 	.short	0x0006


	//----- nvinfo : EIATTR_EXIT_INSTR_OFFSETS
	.align		4
        /*0174*/ 	.byte	0x04, 0x1c
        /*0176*/ 	.short	(.L_30 - .L_29)


	//   ....[0]....
.L_29:
        /*0178*/ 	.word	0x000005c0


	//   ....[1]....
        /*017c*/ 	.word	0x00000e80


	//   ....[2]....
        /*0180*/ 	.word	0x0000b4c0


	//   ....[3]....
        /*0184*/ 	.word	0x0000baf0


	//   ....[4]....
        /*0188*/ 	.word	0x0000cb20


	//----- nvinfo : EIATTR_MAX_THREADS
	.align		4
.L_30:
        /*018c*/ 	.byte	0x04, 0x05
        /*018e*/ 	.short	(.L_32 - .L_31)
.L_31:
        /*0190*/ 	.word	0x00000180
        /*0194*/ 	.word	0x00000001
        /*0198*/ 	.word	0x00000001


	//----- nvinfo : EIATTR_CRS_STACK_SIZE
	.align		4
.L_32:
        /*019c*/ 	.byte	0x04, 0x1e
        /*019e*/ 	.short	(.L_34 - .L_33)
.L_33:
        /*01a0*/ 	.word	0x00000000


	//----- nvinfo : EIATTR_CBANK_PARAM_SIZE
	.align		4
.L_34:
        /*01a4*/ 	.byte	0x03, 0x19
        /*01a6*/ 	.short	0x0570


	//----- nvinfo : EIATTR_PARAM_CBANK
	.align		4
        /*01a8*/ 	.byte	0x04, 0x0a
        /*01aa*/ 	.short	(.L_36 - .L_35)
	.align		4
.L_35:
        /*01ac*/ 	.word	index@(.nv.constant0._ZN7cutlass13device_kernelINS_4gemm6kernel13GemmUniversalIN4cute5tupleIJiiiiEEENS1_10collective13CollectiveMmaINS1_40MainloopSm90TmaGmmaWarpSpecializedSparseILi2ENS5_IJNS4_1CILi1EEESB_SB_EEENS1_35KernelTmaWarpSpecializedCooperativeEEENS5_IJNSA_ILi128EEENSA_ILi256EEESF_EEENS_10bfloat16_tENS5_IJNS4_6LayoutINS5_IJiNS5_IJNSA_ILi2EEEiEEEiEEENS5_IJlNS5_IJSB_SK_EEElEEEEENSJ_INS5_IJNS5_IJNS5_IJNSA_ILi8EEESK_NSA_ILi4EEEEEEiEEENS5_IJNS5_IJNSA_ILi16EEESK_SR_EEEiEEEiEEENS5_IJNS5_IJNS5_IJSF_SU_NSA_ILi2048EEEEEENSA_ILi8192EEEEEENS5_IJNS5_IJSB_NSA_ILi1024EEENSA_ILi32EEEEEElEEElEEEEEEEESI_NS5_IJlSB_lEEENS4_8TiledMMAINS4_8MMA_AtomIJNS4_4SM904GMMA6SPARSE29GMMA_64x256x32_F32BF16BF16_SSILNS1D_5MajorE0ELS1G_0ELNS1D_7ScaleInE1ELS1H_1ELNS1D_9SparseSelE0EEEEEENSJ_INS5_IJSK_SB_SB_EEENS5_IJSB_NSA_ILi0EEES1M_EEEEENS5_IJNS4_10UnderscoreES1P_S1P_EEEEENS4_13SM90_TMA_LOADENS4_14ComposedLayoutINS4_7SwizzleILi3ELi4ELi3EEENS4_25smem_sparse_ptr_flag_bitsILi2ELi16EEENSJ_INS5_IJNS5_IJSB_SQ_EEENS5_IJSK_NSA_ILi64EEEEEEEEENS5_IJNS5_IJS1M_SF_EEESN_EEEEEEEvNS4_8identityES1S_NS1T_IS1V_NS4_18smem_ptr_flag_bitsILi16EEENSJ_INS5_IJSQ_S1Z_EEENS5_IJS1Z_SB_EEEEEEEvS26_EENS_8epilogue10collective6detail29Sm90TmaWarpSpecializedAdapterINS2F_15DefaultEpilogueIfNS5_IJSB_llEEES2J_NS2E_6thread17LinearCombinationIfLi1EffLNS2K_9ScaleType4KindE0ELNS_15FloatRoundStyleE2EfEENS1_15EpilogueDefaultEEEEEvvEEEEvNT_6ParamsE)
        /*01b0*/ 	.short	0x0210
        /*01b2*/ 	.short	0x0570


	//----- nvinfo : EIATTR_SW_WAR
	.align		4
.L_36:
        /*01b4*/ 	.byte	0x04, 0x36
        /*01b6*/ 	.short	(.L_38 - .L_37)
.L_37:
        /*01b8*/ 	.word	0x00000008
.L_38:


//--------------------- .nv.callgraph             --------------------------
	.section	.nv.callgraph,"",@"SHT_CUDA_CALLGRAPH"
	.align	4
	.sectionentsize	8
	.align		4
        /*0000*/ 	.word	0x00000000
	.align		4
        /*0004*/ 	.word	0xffffffff
	.align		4
        /*0008*/ 	.word	0x00000000
	.align		4
        /*000c*/ 	.word	0xfffffffe
	.align		4
        /*0010*/ 	.word	0x00000000
	.align		4
        /*0014*/ 	.word	0xfffffffd
	.align		4
        /*0018*/ 	.word	0x00000000
	.align		4
        /*001c*/ 	.word	0xfffffffc


//--------------------- .nv.constant4             --------------------------
	.section	.nv.constant4,"a",@progbits
	.align	8
	.align		8
.nv.constant4:
        /*0000*/ 	.dword	_ZN39_INTERNAL_6d86095d_4_k_cu_eb548816_27944cuda3std3__45__cpo5beginE
	.align		8
        /*0008*/ 	.dword	_ZN39_INTERNAL_6d86095d_4_k_cu_eb548816_27944cuda3std3__45__cpo3endE
	.align		8
        /*0010*/ 	.dword	_ZN39_INTERNAL_6d86095d_4_k_cu_eb548816_27944cuda3std3__45__cpo6cbeginE
	.align		8
        /*0018*/ 	.dword	_ZN39_INTERNAL_6d86095d_4_k_cu_eb548816_27944cuda3std3__45__cpo4cendE
	.align		8
        /*0020*/ 	.dword	_ZN39_INTERNAL_6d86095d_4_k_cu_eb548816_27944cuda3std3__441_GLOBAL__N__6d86095d_4_k_cu_eb548816_27946ignoreE
	.align		8
        /*0028*/ 	.dword	_ZN39_INTERNAL_6d86095d_4_k_cu_eb548816_27944cuda3std3__419piecewise_constructE
	.align		8
        /*0030*/ 	.dword	_ZN39_INTERNAL_6d86095d_4_k_cu_eb548816_27944cuda3std3__48in_placeE
	.align		8
        /*0038*/ 	.dword	_ZN39_INTERNAL_6d86095d_4_k_cu_eb548816_27944cuda3std6ranges3__45__cpo4swapE
	.align		8
        /*0040*/ 	.dword	_ZN39_INTERNAL_6d86095d_4_k_cu_eb548816_27944cuda3std6ranges3__45__cpo9iter_moveE
	.align		8
        /*0048*/ 	.dword	_ZN39_INTERNAL_6d86095d_4_k_cu_eb548816_27944cute7productE
	.align		8
        /*0050*/ 	.dword	_ZN39_INTERNAL_6d86095d_4_k_cu_eb548816_27944cute1_E


//--------------------- .text._ZN7cutlass13device_kernelINS_4gemm6kernel13GemmUniversalIN4cute5tupleIJiiiiEEENS1_10collective13CollectiveMmaINS1_40MainloopSm90TmaGmmaWarpSpecializedSparseILi2ENS5_IJNS4_1CILi1EEESB_SB_EEENS1_35KernelTmaWarpSpecializedCooperativeEEENS5_IJNSA_ILi128EEENSA_ILi256EEESF_EEENS_10bfloat16_tENS5_IJNS4_6LayoutINS5_IJiNS5_IJNSA_ILi2EEEiEEEiEEENS5_IJlNS5_IJSB_SK_EEElEEEEENSJ_INS5_IJNS5_IJNS5_IJNSA_ILi8EEESK_NSA_ILi4EEEEEEiEEENS5_IJNS5_IJNSA_ILi16EEESK_SR_EEEiEEEiEEENS5_IJNS5_IJNS5_IJSF_SU_NSA_ILi2048EEEEEENSA_ILi8192EEEEEENS5_IJNS5_IJSB_NSA_ILi1024EEENSA_ILi32EEEEEElEEElEEEEEEEESI_NS5_IJlSB_lEEENS4_8TiledMMAINS4_8MMA_AtomIJNS4_4SM904GMMA6SPARSE29GMMA_64x256x32_F32BF16BF16_SSILNS1D_5MajorE0ELS1G_0ELNS1D_7ScaleInE1ELS1H_1ELNS1D_9SparseSelE0EEEEEENSJ_INS5_IJSK_SB_SB_EEENS5_IJSB_NSA_ILi0EEES1M_EEEEENS5_IJNS4_10UnderscoreES1P_S1P_EEEEENS4_13SM90_TMA_LOADENS4_14ComposedLayoutINS4_7SwizzleILi3ELi4ELi3EEENS4_25smem_sparse_ptr_flag_bitsILi2ELi16EEENSJ_INS5_IJNS5_IJSB_SQ_EEENS5_IJSK_NSA_ILi64EEEEEEEEENS5_IJNS5_IJS1M_SF_EEESN_EEEEEEEvNS4_8identityES1S_NS1T_IS1V_NS4_18smem_ptr_flag_bitsILi16EEENSJ_INS5_IJSQ_S1Z_EEENS5_IJS1Z_SB_EEEEEEEvS26_EENS_8epilogue10collective6detail29Sm90TmaWarpSpecializedAdapterINS2F_15DefaultEpilogueIfNS5_IJSB_llEEES2J_NS2E_6thread17LinearCombinationIfLi1EffLNS2K_9ScaleType4KindE0ELNS_15FloatRoundStyleE2EfEENS1_15EpilogueDefaultEEEEEvvEEEEvNT_6ParamsE --------------------------
	.section	.text._ZN7cutlass13device_kernelINS_4gemm6kernel13GemmUniversalIN4cute5tupleIJiiiiEEENS1_10collective13CollectiveMmaINS1_40MainloopSm90TmaGmmaWarpSpecializedSparseILi2ENS5_IJNS4_1CILi1EEESB_SB_EEENS1_35KernelTmaWarpSpecializedCooperativeEEENS5_IJNSA_ILi128EEENSA_ILi256EEESF_EEENS_10bfloat16_tENS5_IJNS4_6LayoutINS5_IJiNS5_IJNSA_ILi2EEEiEEEiEEENS5_IJlNS5_IJSB_SK_EEElEEEEENSJ_INS5_IJNS5_IJNS5_IJNSA_ILi8EEESK_NSA_ILi4EEEEEEiEEENS5_IJNS5_IJNSA_ILi16EEESK_SR_EEEiEEEiEEENS5_IJNS5_IJNS5_IJSF_SU_NSA_ILi2048EEEEEENSA_ILi8192EEEEEENS5_IJNS5_IJSB_NSA_ILi1024EEENSA_ILi32EEEEEElEEElEEEEEEEESI_NS5_IJlSB_lEEENS4_8TiledMMAINS4_8MMA_AtomIJNS4_4SM904GMMA6SPARSE29GMMA_64x256x32_F32BF16BF16_SSILNS1D_5MajorE0ELS1G_0ELNS1D_7ScaleInE1ELS1H_1ELNS1D_9SparseSelE0EEEEEENSJ_INS5_IJSK_SB_SB_EEENS5_IJSB_NSA_ILi0EEES1M_EEEEENS5_IJNS4_10UnderscoreES1P_S1P_EEEEENS4_13SM90_TMA_LOADENS4_14ComposedLayoutINS4_7SwizzleILi3ELi4ELi3EEENS4_25smem_sparse_ptr_flag_bitsILi2ELi16EEENSJ_INS5_IJNS5_IJSB_SQ_EEENS5_IJSK_NSA_ILi64EEEEEEEEENS5_IJNS5_IJS1M_SF_EEESN_EEEEEEEvNS4_8identityES1S_NS1T_IS1V_NS4_18smem_ptr_flag_bitsILi16EEENSJ_INS5_IJSQ_S1Z_EEENS5_IJS1Z_SB_EEEEEEEvS26_EENS_8epilogue10collective6detail29Sm90TmaWarpSpecializedAdapterINS2F_15DefaultEpilogueIfNS5_IJSB_llEEES2J_NS2E_6thread17LinearCombinationIfLi1EffLNS2K_9ScaleType4KindE0ELNS_15FloatRoundStyleE2EfEENS1_15EpilogueDefaultEEEEEvvEEEEvNT_6ParamsE,"ax",@progbits
	.align	128
.text._ZN7cutlass13device_kernelINS_4gemm6kernel13GemmUniversalIN4cute5tupleIJiiiiEEENS1_10collective13CollectiveMmaINS1_40MainloopSm90TmaGmmaWarpSpecializedSparseILi2ENS5_IJNS4_1CILi1EEESB_SB_EEENS1_35KernelTmaWarpSpecializedCooperativeEEENS5_IJNSA_ILi128EEENSA_ILi256EEESF_EEENS_10bfloat16_tENS5_IJNS4_6LayoutINS5_IJiNS5_IJNSA_ILi2EEEiEEEiEEENS5_IJlNS5_IJSB_SK_EEElEEEEENSJ_INS5_IJNS5_IJNS5_IJNSA_ILi8EEESK_NSA_ILi4EEEEEEiEEENS5_IJNS5_IJNSA_ILi16EEESK_SR_EEEiEEEiEEENS5_IJNS5_IJNS5_IJSF_SU_NSA_ILi2048EEEEEENSA_ILi8192EEEEEENS5_IJNS5_IJSB_NSA_ILi1024EEENSA_ILi32EEEEEElEEElEEEEEEEESI_NS5_IJlSB_lEEENS4_8TiledMMAINS4_8MMA_AtomIJNS4_4SM904GMMA6SPARSE29GMMA_64x256x32_F32BF16BF16_SSILNS1D_5MajorE0ELS1G_0ELNS1D_7ScaleInE1ELS1H_1ELNS1D_9SparseSelE0EEEEEENSJ_INS5_IJSK_SB_SB_EEENS5_IJSB_NSA_ILi0EEES1M_EEEEENS5_IJNS4_10UnderscoreES1P_S1P_EEEEENS4_13SM90_TMA_LOADENS4_14ComposedLayoutINS4_7SwizzleILi3ELi4ELi3EEENS4_25smem_sparse_ptr_flag_bitsILi2ELi16EEENSJ_INS5_IJNS5_IJSB_SQ_EEENS5_IJSK_NSA_ILi64EEEEEEEEENS5_IJNS5_IJS1M_SF_EEESN_EEEEEEEvNS4_8identityES1S_NS1T_IS1V_NS4_18smem_ptr_flag_bitsILi16EEENSJ_INS5_IJSQ_S1Z_EEENS5_IJS1Z_SB_EEEEEEEvS26_EENS_8epilogue10collective6detail29Sm90TmaWarpSpecializedAdapterINS2F_15DefaultEpilogueIfNS5_IJSB_llEEES2J_NS2E_6thread17LinearCombinationIfLi1EffLNS2K_9ScaleType4KindE0ELNS_15FloatRoundStyleE2EfEENS1_15EpilogueDefaultEEEEEvvEEEEvNT_6ParamsE:
        .type           _ZN7cutlass13device_kernelINS_4gemm6kernel13GemmUniversalIN4cute5tupleIJiiiiEEENS1_10collective13CollectiveMmaINS1_40MainloopSm90TmaGmmaWarpSpecializedSparseILi2ENS5_IJNS4_1CILi1EEESB_SB_EEENS1_35KernelTmaWarpSpecializedCooperativeEEENS5_IJNSA_ILi128EEENSA_ILi256EEESF_EEENS_10bfloat16_tENS5_IJNS4_6LayoutINS5_IJiNS5_IJNSA_ILi2EEEiEEEiEEENS5_IJlNS5_IJSB_SK_EEElEEEEENSJ_INS5_IJNS5_IJNS5_IJNSA_ILi8EEESK_NSA_ILi4EEEEEEiEEENS5_IJNS5_IJNSA_ILi16EEESK_SR_EEEiEEEiEEENS5_IJNS5_IJNS5_IJSF_SU_NSA_ILi2048EEEEEENSA_ILi8192EEEEEENS5_IJNS5_IJSB_NSA_ILi1024EEENSA_ILi32EEEEEElEEElEEEEEEEESI_NS5_IJlSB_lEEENS4_8TiledMMAINS4_8MMA_AtomIJNS4_4SM904GMMA6SPARSE29GMMA_64x256x32_F32BF16BF16_SSILNS1D_5MajorE0ELS1G_0ELNS1D_7ScaleInE1ELS1H_1ELNS1D_9SparseSelE0EEEEEENSJ_INS5_IJSK_SB_SB_EEENS5_IJSB_NSA_ILi0EEES1M_EEEEENS5_IJNS4_10UnderscoreES1P_S1P_EEEEENS4_13SM90_TMA_LOADENS4_14ComposedLayoutINS4_7SwizzleILi3ELi4ELi3EEENS4_25smem_sparse_ptr_flag_bitsILi2ELi16EEENSJ_INS5_IJNS5_IJSB_SQ_EEENS5_IJSK_NSA_ILi64EEEEEEEEENS5_IJNS5_IJS1M_SF_EEESN_EEEEEEEvNS4_8identityES1S_NS1T_IS1V_NS4_18smem_ptr_flag_bitsILi16EEENSJ_INS5_IJSQ_S1Z_EEENS5_IJS1Z_SB_EEEEEEEvS26_EENS_8epilogue10collective6detail29Sm90TmaWarpSpecializedAdapterINS2F_15DefaultEpilogueIfNS5_IJSB_llEEES2J_NS2E_6thread17LinearCombinationIfLi1EffLNS2K_9ScaleType4KindE0ELNS_15FloatRoundStyleE2EfEENS1_15EpilogueDefaultEEEEEvvEEEEvNT_6ParamsE,@function
        .size           _ZN7cutlass13device_kernelINS_4gemm6kernel13GemmUniversalIN4cute5tupleIJiiiiEEENS1_10collective13CollectiveMmaINS1_40MainloopSm90TmaGmmaWarpSpecializedSparseILi2ENS5_IJNS4_1CILi1EEESB_SB_EEENS1_35KernelTmaWarpSpecializedCooperativeEEENS5_IJNSA_ILi128EEENSA_ILi256EEESF_EEENS_10bfloat16_tENS5_IJNS4_6LayoutINS5_IJiNS5_IJNSA_ILi2EEEiEEEiEEENS5_IJlNS5_IJSB_SK_EEElEEEEENSJ_INS5_IJNS5_IJNS5_IJNSA_ILi8EEESK_NSA_ILi4EEEEEEiEEENS5_IJNS5_IJNSA_ILi16EEESK_SR_EEEiEEEiEEENS5_IJNS5_IJNS5_IJSF_SU_NSA_ILi2048EEEEEENSA_ILi8192EEEEEENS5_IJNS5_IJSB_NSA_ILi1024EEENSA_ILi32EEEEEElEEElEEEEEEEESI_NS5_IJlSB_lEEENS4_8TiledMMAINS4_8MMA_AtomIJNS4_4SM904GMMA6SPARSE29GMMA_64x256x32_F32BF16BF16_SSILNS1D_5MajorE0ELS1G_0ELNS1D_7ScaleInE1ELS1H_1ELNS1D_9SparseSelE0EEEEEENSJ_INS5_IJSK_SB_SB_EEENS5_IJSB_NSA_ILi0EEES1M_EEEEENS5_IJNS4_10UnderscoreES1P_S1P_EEEEENS4_13SM90_TMA_LOADENS4_14ComposedLayoutINS4_7SwizzleILi3ELi4ELi3EEENS4_25smem_sparse_ptr_flag_bitsILi2ELi16EEENSJ_INS5_IJNS5_IJSB_SQ_EEENS5_IJSK_NSA_ILi64EEEEEEEEENS5_IJNS5_IJS1M_SF_EEESN_EEEEEEEvNS4_8identityES1S_NS1T_IS1V_NS4_18smem_ptr_flag_bitsILi16EEENSJ_INS5_IJSQ_S1Z_EEENS5_IJS1Z_SB_EEEEEEEvS26_EENS_8epilogue10collective6detail29Sm90TmaWarpSpecializedAdapterINS2F_15DefaultEpilogueIfNS5_IJSB_llEEES2J_NS2E_6thread17LinearCombinationIfLi1EffLNS2K_9ScaleType4KindE0ELNS_15FloatRoundStyleE2EfEENS1_15EpilogueDefaultEEEEEvvEEEEvNT_6ParamsE,(.L_x_309 - _ZN7cutlass13device_kernelINS_4gemm6kernel13GemmUniversalIN4cute5tupleIJiiiiEEENS1_10collective13CollectiveMmaINS1_40MainloopSm90TmaGmmaWarpSpecializedSparseILi2ENS5_IJNS4_1CILi1EEESB_SB_EEENS1_35KernelTmaWarpSpecializedCooperativeEEENS5_IJNSA_ILi128EEENSA_ILi256EEESF_EEENS_10bfloat16_tENS5_IJNS4_6LayoutINS5_IJiNS5_IJNSA_ILi2EEEiEEEiEEENS5_IJlNS5_IJSB_SK_EEElEEEEENSJ_INS5_IJNS5_IJNS5_IJNSA_ILi8EEESK_NSA_ILi4EEEEEEiEEENS5_IJNS5_IJNSA_ILi16EEESK_SR_EEEiEEEiEEENS5_IJNS5_IJNS5_IJSF_SU_NSA_ILi2048EEEEEENSA_ILi8192EEEEEENS5_IJNS5_IJSB_NSA_ILi1024EEENSA_ILi32EEEEEElEEElEEEEEEEESI_NS5_IJlSB_lEEENS4_8TiledMMAINS4_8MMA_AtomIJNS4_4SM904GMMA6SPARSE29GMMA_64x256x32_F32BF16BF16_SSILNS1D_5MajorE0ELS1G_0ELNS1D_7ScaleInE1ELS1H_1ELNS1D_9SparseSelE0EEEEEENSJ_INS5_IJSK_SB_SB_EEENS5_IJSB_NSA_ILi0EEES1M_EEEEENS5_IJNS4_10UnderscoreES1P_S1P_EEEEENS4_13SM90_TMA_LOADENS4_14ComposedLayoutINS4_7SwizzleILi3ELi4ELi3EEENS4_25smem_sparse_ptr_flag_bitsILi2ELi16EEENSJ_INS5_IJNS5_IJSB_SQ_EEENS5_IJSK_NSA_ILi64EEEEEEEEENS5_IJNS5_IJS1M_SF_EEESN_EEEEEEEvNS4_8identityES1S_NS1T_IS1V_NS4_18smem_ptr_flag_bitsILi16EEENSJ_INS5_IJSQ_S1Z_EEENS5_IJS1Z_SB_EEEEEEEvS26_EENS_8epilogue10collective6detail29Sm90TmaWarpSpecializedAdapterINS2F_15DefaultEpilogueIfNS5_IJSB_llEEES2J_NS2E_6thread17LinearCombinationIfLi1EffLNS2K_9ScaleType4KindE0ELNS_15FloatRoundStyleE2EfEENS1_15EpilogueDefaultEEEEEvvEEEEvNT_6ParamsE)
        .other          _ZN7cutlass13device_kernelINS_4gemm6kernel13GemmUniversalIN4cute5tupleIJiiiiEEENS1_10collective13CollectiveMmaINS1_40MainloopSm90TmaGmmaWarpSpecializedSparseILi2ENS5_IJNS4_1CILi1EEESB_SB_EEENS1_35KernelTmaWarpSpecializedCooperativeEEENS5_IJNSA_ILi128EEENSA_ILi256EEESF_EEENS_10bfloat16_tENS5_IJNS4_6LayoutINS5_IJiNS5_IJNSA_ILi2EEEiEEEiEEENS5_IJlNS5_IJSB_SK_EEElEEEEENSJ_INS5_IJNS5_IJNS5_IJNSA_ILi8EEESK_NSA_ILi4EEEEEEiEEENS5_IJNS5_IJNSA_ILi16EEESK_SR_EEEiEEEiEEENS5_IJNS5_IJNS5_IJSF_SU_NSA_ILi2048EEEEEENSA_ILi8192EEEEEENS5_IJNS5_IJSB_NSA_ILi1024EEENSA_ILi32EEEEEElEEElEEEEEEEESI_NS5_IJlSB_lEEENS4_8TiledMMAINS4_8MMA_AtomIJNS4_4SM904GMMA6SPARSE29GMMA_64x256x32_F32BF16BF16_SSILNS1D_5MajorE0ELS1G_0ELNS1D_7ScaleInE1ELS1H_1ELNS1D_9SparseSelE0EEEEEENSJ_INS5_IJSK_SB_SB_EEENS5_IJSB_NSA_ILi0EEES1M_EEEEENS5_IJNS4_10UnderscoreES1P_S1P_EEEEENS4_13SM90_TMA_LOADENS4_14ComposedLayoutINS4_7SwizzleILi3ELi4ELi3EEENS4_25smem_sparse_ptr_flag_bitsILi2ELi16EEENSJ_INS5_IJNS5_IJSB_SQ_EEENS5_IJSK_NSA_ILi64EEEEEEEEENS5_IJNS5_IJS1M_SF_EEESN_EEEEEEEvNS4_8identityES1S_NS1T_IS1V_NS4_18smem_ptr_flag_bitsILi16EEENSJ_INS5_IJSQ_S1Z_EEENS5_IJS1Z_SB_EEEEEEEvS26_EENS_8epilogue10collective6detail29Sm90TmaWarpSpecializedAdapterINS2F_15DefaultEpilogueIfNS5_IJSB_llEEES2J_NS2E_6thread17LinearCombinationIfLi1EffLNS2K_9ScaleType4KindE0ELNS_15FloatRoundStyleE2EfEENS1_15EpilogueDefaultEEEEEvvEEEEvNT_6ParamsE,@"STO_CUDA_ENTRY STV_DEFAULT"
_ZN7cutlass13device_kernelINS_4gemm6kernel13GemmUniversalIN4cute5tupleIJiiiiEEENS1_10collective13CollectiveMmaINS1_40MainloopSm90TmaGmmaWarpSpecializedSparseILi2ENS5_IJNS4_1CILi1EEESB_SB_EEENS1_35KernelTmaWarpSpecializedCooperativeEEENS5_IJNSA_ILi128EEENSA_ILi256EEESF_EEENS_10bfloat16_tENS5_IJNS4_6LayoutINS5_IJiNS5_IJNSA_ILi2EEEiEEEiEEENS5_IJlNS5_IJSB_SK_EEElEEEEENSJ_INS5_IJNS5_IJNS5_IJNSA_ILi8EEESK_NSA_ILi4EEEEEEiEEENS5_IJNS5_IJNSA_ILi16EEESK_SR_EEEiEEEiEEENS5_IJNS5_IJNS5_IJSF_SU_NSA_ILi2048EEEEEENSA_ILi8192EEEEEENS5_IJNS5_IJSB_NSA_ILi1024EEENSA_ILi32EEEEEElEEElEEEEEEEESI_NS5_IJlSB_lEEENS4_8TiledMMAINS4_8MMA_AtomIJNS4_4SM904GMMA6SPARSE29GMMA_64x256x32_F32BF16BF16_SSILNS1D_5MajorE0ELS1G_0ELNS1D_7ScaleInE1ELS1H_1ELNS1D_9SparseSelE0EEEEEENSJ_INS5_IJSK_SB_SB_EEENS5_IJSB_NSA_ILi0EEES1M_EEEEENS5_IJNS4_10UnderscoreES1P_S1P_EEEEENS4_13SM90_TMA_LOADENS4_14ComposedLayoutINS4_7SwizzleILi3ELi4ELi3EEENS4_25smem_sparse_ptr_flag_bitsILi2ELi16EEENSJ_INS5_IJNS5_IJSB_SQ_EEENS5_IJSK_NSA_ILi64EEEEEEEEENS5_IJNS5_IJS1M_SF_EEESN_EEEEEEEvNS4_8identityES1S_NS1T_IS1V_NS4_18smem_ptr_flag_bitsILi16EEENSJ_INS5_IJSQ_S1Z_EEENS5_IJS1Z_SB_EEEEEEEvS26_EENS_8epilogue10collective6detail29Sm90TmaWarpSpecializedAdapterINS2F_15DefaultEpilogueIfNS5_IJSB_llEEES2J_NS2E_6thread17LinearCombinationIfLi1EffLNS2K_9ScaleType4KindE0ELNS_15FloatRoundStyleE2EfEENS1_15EpilogueDefaultEEEEEvvEEEEvNT_6ParamsE:
[----:B------:R-:W-:Y:S01]  /*0000*/  LDC R1, c[0x0][0x28] ;  /* 0x00000a00ff017b82 */ /* 0x000fe20000000800 */
[----:B------:R-:W0:Y:S01]  /*0010*/  S2R R0, SR_TID.X ;  /* 0x0000000000007919 */ /* 0x000e220000002100 */
[----:B------:R-:W-:Y:S01]  /*0020*/  ELECT P0, URZ, PT ;  /* 0x00000000003f782f */ /* 0x000fe20003800000 */
[----:B------:R-:W-:Y:S01]  /*0030*/  BSSY B0, `(.L_x_0) ;  /* 0x0000012000007945 */ /* 0x000fe20003800000 */
[--C-:B0-----:R-:W-:Y:S02]  /*0040*/  SHF.R.U32.HI R2, RZ, 0x5, R0.reuse ;  /* 0x00000005ff027819 */ /* 0x101fe40000011600 */
[----:B------:R-:W-:-:S03]  /*0050*/  SHF.R.U32.HI R5, RZ, 0x7, R0 ;  /* 0x00000007ff057819 */ /* 0x000fc60000011600 */
[----:B------:R-:W0:Y:S04]  /*0060*/  SHFL.IDX PT, R6, R2, RZ, 0x1f ;  /* 0x00001fff02067589 */ /* 0x000e2800000e0000 */
[----:B------:R1:W2:Y:S01]  /*0070*/  SHFL.IDX PT, R4, R5, RZ, 0x1f ;  /* 0x00001fff05047589 */ /* 0x0002a200000e0000 */
[----:B0-----:R-:W-:-:S13]  /*0080*/  ISETP.NE.OR P0, PT, R6, RZ, !P0 ;  /* 0x000000ff0600720c */ /* 0x001fda0004705670 */
[----:B-12---:R-:W-:Y:S05]  /*0090*/  @P0 BRA `(.L_x_1) ;  /* 0x00000000002c0947 */ /* 0x006fea0003800000 */
[----:B------:R-:W-:Y:S02]  /*00a0*/  ULDC.64 UR4, c[0x0][0x198] ;  /* 0x0000660000047ab9 */ /* 0x000fe40000000a00 */
[----:B------:R-:W-:Y:S02]  /*00b0*/  UIADD3 UR6, UP0, UR4, 0xf0, URZ ;  /* 0x000000f004067890 */ /* 0x000fe4000ff1e03f */
[----:B------:R-:W-:Y:S02]  /*00c0*/  UIADD3 UR8, UP1, UR4, 0x1f0, URZ ;  /* 0x000001f004087890 */ /* 0x000fe4000ff3e03f */
[----:B------:R-:W-:Y:S02]  /*00d0*/  UIADD3 UR4, UP2, UR4, 0x2f0, URZ ;  /* 0x000002f004047890 */ /* 0x000fe4000ff5e03f */
[----:B------:R-:W-:Y:S02]  /*00e0*/  UIADD3.X UR7, URZ, UR5, URZ, UP0, !UPT ;  /* 0x000000053f077290 */ /* 0x000fe400087fe43f */
[----:B------:R-:W-:-:S02]  /*00f0*/  UIADD3.X UR9, URZ, UR5, URZ, UP1, !UPT ;  /* 0x000000053f097290 */ /* 0x000fc40008ffe43f */
[----:B------:R-:W-:-:S05]  /*0100*/  UIADD3.X UR5, URZ, UR5, URZ, UP2, !UPT ;  /* 0x000000053f057290 */ /* 0x000fca00097fe43f */
[----:B------:R0:W-:Y:S02]  /*0110*/  UTMACCTL.PF [UR6] ;  /* 0x00000000060079b9 */ /* 0x0001e40008040000 */
[----:B------:R0:W-:Y:S02]  /*0120*/  UTMACCTL.PF [UR8] ;  /* 0x00000000080079b9 */ /* 0x0001e40008040000 */
[----:B------:R0:W-:Y:S02]  /*0130*/  UTMACCTL.PF [UR4] ;  /* 0x00000000040079b9 */ /* 0x0001e40008040000 */
[----:B0-----:R-:W-:Y:S01]  /*0140*/  NOP ;  /* 0x0000000000007918 */ /* 0x001fe20000000000 */
.L_x_1:
[----:B------:R-:W-:Y:S05]  /*0150*/  BSYNC B0 ;  /* 0x0000000000007941 */ /* 0x000fea0003800000 */
.L_x_0:
[----:B------:R-:W0:Y:S02]  /*0160*/  SHFL.IDX PT, R3, R2, RZ, 0x1f ;  /* 0x00001fff02037589 */ /* 0x000e2400000e0000 */
[----:B0-----:R-:W-:-:S13]  /*0170*/  ISETP.NE.AND P0, PT, R3, RZ, PT ;  /* 0x000000ff0300720c */ /* 0x001fda0003f05270 */
[----:B------:R-:W-:Y:S05]  /*0180*/  @P0 BRA `(.L_x_2) ;  /* 0x0000000000480947 */ /* 0x000fea0003800000 */
[----:B------:R-:W0:Y:S01]  /*0190*/  S2UR UR8, SR_CgaCtaId ;  /* 0x00000000000879c3 */ /* 0x000e220000008800 */
[----:B------:R-:W-:Y:S01]  /*01a0*/  UMOV UR4, 0x400 ;  /* 0x0000040000047882 */ /* 0x000fe20000000000 */
[----:B------:R-:W-:Y:S01]  /*01b0*/  UMOV UR5, 0x1 ;  /* 0x0000000100057882 */ /* 0x000fe20000000000 */
[----:B------:R-:W-:Y:S01]  /*01c0*/  UMOV UR6, 0x100 ;  /* 0x0000010000067882 */ /* 0x000fe20000000000 */
[----:B------:R-:W-:Y:S01]  /*01d0*/  ELECT P0, URZ, PT ;  /* 0x00000000003f782f */ /* 0x000fe20003800000 */
[----:B------:R-:W-:-:S04]  /*01e0*/  UIADD3 UR6, -UR6, 0x100000, URZ ;  /* 0x0010000006067890 */ /* 0x000fc8000fffe13f */
[----:B------:R-:W-:Y:S02]  /*01f0*/  USHF.L.U32 UR7, UR6, 0xb, URZ ;  /* 0x0000000b06077899 */ /* 0x000fe4000800063f */
[----:B------:R-:W-:Y:S02]  /*0200*/  USHF.L.U32 UR6, UR6, 0x1, URZ ;  /* 0x0000000106067899 */ /* 0x000fe4000800063f */
[----:B0-----:R-:W-:Y:S02]  /*0210*/  ULEA UR8, UR8, UR4, 0x18 ;  /* 0x0000000408087291 */ /* 0x001fe4000f8ec03f */
[----:B------:R-:W-:-:S04]  /*0220*/  UIADD3 UR4, -UR5, 0x100000, URZ ;  /* 0x0010000005047890 */ /* 0x000fc8000fffe13f */
[----:B------:R-:W-:Y:S02]  /*0230*/  USHF.L.U32 UR5, UR4, 0xb, URZ ;  /* 0x0000000b04057899 */ /* 0x000fe4000800063f */
[----:B------:R-:W-:Y:S01]  /*0240*/  USHF.L.U32 UR4, UR4, 0x1, URZ ;  /* 0x0000000104047899 */ /* 0x000fe2000800063f */
[----:B------:R-:W0:Y:S11]  /*0250*/  FENCE.VIEW.ASYNC.S ;  /* 0x00000000000073c6 */ /* 0x000e360000000000 */
[----:B0-----:R0:W1:Y:S01]  /*0260*/  SYNCS.EXCH.64 URZ, [UR8], UR4 ;  /* 0x00000004083f75b2 */ /* 0x0010620008000100 */
[----:B------:R0:W2:Y:S01]  /*0270*/  SYNCS.EXCH.64 URZ, [UR8+0x10], UR6 ;  /* 0x00001006083f75b2 */ /* 0x0000a20008000100 */
[----:B------:R0:W3:Y:S01]  /*0280*/  SYNCS.EXCH.64 URZ, [UR8+0x8], UR4 ;  /* 0x00000804083f75b2 */ /* 0x0000e20008000100 */
[----:B------:R0:W4:Y:S01]  /*0290*/  SYNCS.EXCH.64 URZ, [UR8+0x18], UR6 ;  /* 0x00001806083f75b2 */ /* 0x0001220008000100 */
[----:B------:R-:W-:Y:S01]  /*02a0*/  NOP ;  /* 0x0000000000007918 */ /* 0x000fe20000000000 */
.L_x_2:
[----:B------:R-:W5:Y:S01]  /*02b0*/  SHFL.IDX PT, R2, R2, RZ, 0x1f ;  /* 0x00001fff02027589 */ /* 0x000f6200000e0000 */
[----:B------:R-:W1:Y:S01]  /*02c0*/  LDC R3, c[0x0][0x75c] ;  /* 0x0001d700ff037b82 */ /* 0x000e620000000800 */
[----:B------:R-:W-:Y:S02]  /*02d0*/  ELECT P0, URZ, PT ;  /* 0x00000000003f782f */ /* 0x000fe40003800000 */
[----:B------:R-:W-:Y:S01]  /*02e0*/  ISETP.NE.AND P2, PT, R4, RZ, PT ;  /* 0x000000ff0400720c */ /* 0x000fe20003f45270 */
[----:B------:R-:W2:Y:S01]  /*02f0*/  S2R R11, SR_CTAID.Y ;  /* 0x00000000000b7919 */ /* 0x000ea20000002600 */
[----:B0-----:R-:W-:Y:S01]  /*0300*/  UMOV UR4, 0x20 ;  /* 0x0000002000047882 */ /* 0x001fe20000000000 */
[----:B------:R-:W-:Y:S01]  /*0310*/  NOP ;  /* 0x0000000000007918 */ /* 0x000fe20000000000 */
[----:B------:R-:W-:Y:S01]  /*0320*/  IMAD.MOV.U32 R9, RZ, RZ, RZ ;  /* 0x000000ffff097224 */ /* 0x000fe200078e00ff */
[----:B------:R-:W0:Y:S01]  /*0330*/  S2R R8, SR_CTAID.X ;  /* 0x0000000000087919 */ /* 0x000e220000002500 */
[----:B------:R-:W-:Y:S01]  /*0340*/  NOP ;  /* 0x0000000000007918 */ /* 0x000fe20000000000 */
[----:B-----5:R-:W-:-:S02]  /*0350*/  ISETP.NE.OR P0, PT, R2, RZ, !P0 ;  /* 0x000000ff0200720c */ /* 0x020fc40004705670 */
[----:B-1----:R-:W-:Y:S02]  /*0360*/  ISETP.NE.AND P3, PT, R3, 0x1, PT ;  /* 0x000000010300780c */ /* 0x002fe40003f65270 */
[----:B------:R-:W-:-:S04]  /*0370*/  SHF.R.S32.HI R3, RZ, 0x1f, R6 ;  /* 0x0000001fff037819 */ /* 0x000fc80000011406 */
[----:B------:R-:W-:-:S04]  /*0380*/  LEA.HI R3, R3, R6, RZ, 0x2 ;  /* 0x0000000603037211 */ /* 0x000fc800078f10ff */
[----:B------:R-:W-:Y:S01]  /*0390*/  LOP3.LUT R3, R3, 0xfffffffc, RZ, 0xc0, !PT ;  /* 0xfffffffc03037812 */ /* 0x000fe200078ec0ff */
[----:B------:R-:W-:Y:S01]  /*03a0*/  VOTEU.ALL UP0, P0 ;  /* 0x00000000003f7886 */ /* 0x000fe20000000000 */
[----:B------:R-:W-:Y:S01]  /*03b0*/  VOTEU.ALL UP1, P0 ;  /* 0x00000000003f7886 */ /* 0x000fe20000020000 */
[----:B------:R-:W0:Y:S01]  /*03c0*/  @P3 LDC R7, c[0x0][0x10] ;  /* 0x00000400ff073b82 */ /* 0x000e220000000800 */
[----:B--2---:R-:W-:Y:S02]  /*03d0*/  @P3 IMAD.MOV.U32 R2, RZ, RZ, R11 ;  /* 0x000000ffff023224 */ /* 0x004fe400078e000b */
[----:B------:R-:W-:Y:S01]  /*03e0*/  IMAD.IADD R6, R6, 0x1, -R3 ;  /* 0x0000000106067824 */ /* 0x000fe200078e0a03 */
[----:B------:R-:W-:Y:S01]  /*03f0*/  @!UP0 UMOV UR6, 0x400 ;  /* 0x0000040000068882 */ /* 0x000fe20000000000 */
[----:B------:R-:W-:-:S04]  /*0400*/  @!UP0 UIADD3 UR4, -UR4, 0x100000, URZ ;  /* 0x0010000004048890 */ /* 0x000fc8000fffe13f */
[----:B------:R-:W-:Y:S02]  /*0410*/  @!UP0 USHF.L.U32 UR5, UR4, 0xb, URZ ;  /* 0x0000000b04058899 */ /* 0x000fe4000800063f */
[----:B------:R-:W-:Y:S01]  /*0420*/  @!UP0 USHF.L.U32 UR4, UR4, 0x1, URZ ;  /* 0x0000000104048899 */ /* 0x000fe2000800063f */
[----:B------:R-:W-:Y:S01]  /*0430*/  @P3 IMAD.MOV.U32 R3, RZ, RZ, RZ ;  /* 0x000000ffff033224 */ /* 0x000fe200078e00ff */
[----:B------:R-:W1:Y:S01]  /*0440*/  @!UP0 S2UR UR7, SR_CgaCtaId ;  /* 0x00000000000789c3 */ /* 0x000e620000008800 */
[----:B------:R-:W-:-:S07]  /*0450*/  @P3 IMAD.MOV.U32 R15, RZ, RZ, RZ ;  /* 0x000000ffff0f3224 */ /* 0x000fce00078e00ff */
[----:B------:R-:W2:Y:S01]  /*0460*/  @!P3 LDC R12, c[0x0][0xc] ;  /* 0x00000300ff0cbb82 */ /* 0x000ea20000000800 */
[----:B0-----:R-:W-:-:S04]  /*0470*/  @P3 IMAD.WIDE.U32 R2, R8, R7, R2 ;  /* 0x0000000708023225 */ /* 0x001fc800078e0002 */
[----:B------:R-:W-:Y:S02]  /*0480*/  VIADD R7, R4, 0xffffffff ;  /* 0xffffffff04077836 */ /* 0x000fe40000000000 */
[----:B------:R-:W-:Y:S01]  /*0490*/  @P3 IMAD.IADD R3, R3, 0x1, R15 ;  /* 0x0000000103033824 */ /* 0x000fe200078e020f */
[----:B-1----:R-:W-:Y:S02]  /*04a0*/  @!UP0 ULEA UR6, UR7, UR6, 0x18 ;  /* 0x0000000607068291 */ /* 0x002fe4000f8ec03f */
[----:B------:R-:W-:Y:S01]  /*04b0*/  ISETP.GE.U32.AND P1, PT, R7, 0x2, PT ;  /* 0x000000020700780c */ /* 0x000fe20003f26070 */
[----:B------:R-:W-:Y:S01]  /*04c0*/  VOTEU.ALL UP0, P0 ;  /* 0x00000000003f7886 */ /* 0x000fe20000000000 */
[----:B------:R-:W-:-:S04]  /*04d0*/  ISETP.NE.AND P0, PT, R6, 0x3, PT ;  /* 0x000000030600780c */ /* 0x000fc80003f05270 */
[----:B------:R-:W-:Y:S01]  /*04e0*/  ISETP.EQ.OR P0, PT, R6, RZ, !P0 ;  /* 0x000000ff0600720c */ /* 0x000fe20004702670 */
[----:B--2---:R-:W-:-:S03]  /*04f0*/  @!P3 IMAD.WIDE.U32 R12, R12, R11, R8 ;  /* 0x0000000b0c0cb225 */ /* 0x004fc600078e0008 */
[----:B------:R-:W-:Y:S01]  /*0500*/  ISETP.EQ.AND P0, PT, R4, RZ, P0 ;  /* 0x000000ff0400720c */ /* 0x000fe20000702270 */
[----:B------:R-:W0:Y:S02]  /*0510*/  FENCE.VIEW.ASYNC.S ;  /* 0x00000000000073c6 */ /* 0x000e240000000000 */
[----:B0-----:R0:W3:Y:S01]  /*0520*/  @!UP0 SYNCS.EXCH.64 URZ, [UR6+0x30], UR4 ;  /* 0x00003004063f85b2 */ /* 0x0010e20008000100 */
[----:B------:R-:W-:Y:S01]  /*0530*/  @!P3 IMAD.MOV.U32 R2, RZ, RZ, R12 ;  /* 0x000000ffff02b224 */ /* 0x000fe200078e000c */
[----:B------:R-:W-:Y:S01]  /*0540*/  SEL R4, RZ, 0x1, !P0 ;  /* 0x00000001ff047807 */ /* 0x000fe20004000000 */
[----:B------:R-:W-:-:S03]  /*0550*/  @!P3 IMAD.MOV.U32 R3, RZ, RZ, R13 ;  /* 0x000000ffff03b224 */ /* 0x000fc600078e000d */
[----:B------:R-:W-:Y:S01]  /*0560*/  SEL R4, R4, 0x2, P1 ;  /* 0x0000000204047807 */ /* 0x000fe20000800000 */
[----:B------:R0:W3:Y:S01]  /*0570*/  @!UP1 SYNCS.EXCH.64 URZ, [UR6+0x38], UR4 ;  /* 0x00003804063f95b2 */ /* 0x0000e20008000100 */
[----:B------:R-:W-:Y:S01]  /*0580*/  NOP ;  /* 0x0000000000007918 */ /* 0x000fe20000000000 */
[----:B---34-:R-:W-:Y:S06]  /*0590*/  BAR.SYNC.DEFER_BLOCKING 0x0 ;  /* 0x0000000000007b1d */ /* 0x018fec0000010000 */
[----:B------:R-:W-:Y:S05]  /*05a0*/  @!P2 BRA `(.L_x_3) ;  /* 0x000000ac00c8a947 */ /* 0x000fea0003800000 */
[----:B------:R-:W-:-:S13]  /*05b0*/  ISETP.GT.U32.AND P0, PT, R7, 0x1, PT ;  /* 0x000000010700780c */ /* 0x000fda0003f04070 */
[----:B0-----:R-:W-:Y:S05]  /*05c0*/  @P0 EXIT ;  /* 0x000000000000094d */ /* 0x001fea0003800000 */
[----:B------:R-:W-:Y:S01]  /*05d0*/  ULDC.64 UR4, c[0x0][0x750] ;  /* 0x0001d40000047ab9 */ /* 0x000fe20000000a00 */
[----:B------:R-:W-:Y:S01]  /*05e0*/  PRMT R14, RZ, 0x7610, R14 ;  /* 0x00007610ff0e7816 */ /* 0x000fe2000000000e */
[----:B------:R-:W-:Y:S01]  /*05f0*/  IMAD.MOV.U32 R10, RZ, RZ, -0x1 ;  /* 0xffffffffff0a7424 */ /* 0x000fe200078e00ff */
[----:B------:R-:W-:Y:S01]  /*0600*/  ISETP.GE.U32.AND P0, PT, R2, UR4, PT ;  /* 0x0000000402007c0c */ /* 0x000fe2000bf06070 */
[----:B------:R-:W-:Y:S02]  /*0610*/  IMAD.MOV.U32 R7, RZ, RZ, -0x1 ;  /* 0xffffffffff077424 */ /* 0x000fe400078e00ff */
[----:B------:R-:W-:Y:S01]  /*0620*/  IMAD.MOV.U32 R6, RZ, RZ, -0x1 ;  /* 0xffffffffff067424 */ /* 0x000fe200078e00ff */
[----:B------:R-:W-:-:S13]  /*0630*/  ISETP.GE.U32.AND.EX P0, PT, R3, UR5, PT, P0 ;  /* 0x0000000503007c0c */ /* 0x000fda000bf06100 */
[----:B------:R-:W-:Y:S05]  /*0640*/  @P0 BRA `(.L_x_4) ;  /* 0x00000004005c0947 */ /* 0x000fea0003800000 */
[----:B------:R-:W0:Y:S01]  /*0650*/  LDC.64 R18, c[0x0][0x728] ;  /* 0x0001ca00ff127b82 */ /* 0x000e220000000a00 */
[----:B------:R-:W-:Y:S02]  /*0660*/  IMAD.MOV.U32 R6, RZ, RZ, R2 ;  /* 0x000000ffff067224 */ /* 0x000fe400078e0002 */
[----:B------:R-:W-:-:S05]  /*0670*/  IMAD.MOV.U32 R7, RZ, RZ, R3 ;  /* 0x000000ffff077224 */ /* 0x000fca00078e0003 */
[----:B------:R-:W1:Y:S08]  /*0680*/  LDC R10, c[0x0][0x730] ;  /* 0x0001cc00ff0a7b82 */ /* 0x000e700000000800 */
[----:B------:R-:W2:Y:S01]  /*0690*/  LDC.64 R20, c[0x0][0x720] ;  /* 0x0001c800ff147b82 */ /* 0x000ea20000000a00 */
[----:B0-----:R-:W-:-:S04]  /*06a0*/  ISETP.NE.U32.AND P0, PT, R18, RZ, PT ;  /* 0x000000ff1200720c */ /* 0x001fc80003f05070 */
[----:B------:R-:W-:-:S13]  /*06b0*/  ISETP.NE.AND.EX P0, PT, R19, RZ, PT, P0 ;  /* 0x000000ff1300720c */ /* 0x000fda0003f05300 */
[----:B-12---:R-:W-:Y:S05]  /*06c0*/  @!P0 BRA `(.L_x_5) ;  /* 0x0000000000288947 */ /* 0x006fea0003800000 */
[----:B------:R-:W0:Y:S02]  /*06d0*/  LDC R15, c[0x0][0x734] ;  /* 0x0001cd00ff0f7b82 */ /* 0x000e240000000800 */
[----:B0-----:R-:W-:-:S05]  /*06e0*/  IADD3 R15, P0, R2, R15, RZ ;  /* 0x0000000f020f7210 */ /* 0x001fca0007f1e0ff */
[----:B------:R-:W-:-:S04]  /*06f0*/  IMAD.X R17, RZ, RZ, R3, P0 ;  /* 0x000000ffff117224 */ /* 0x000fc800000e0603 */
[----:B------:R-:W-:-:S04]  /*0700*/  IMAD.WIDE.U32 R6, R17, R18, RZ ;  /* 0x0000001211067225 */ /* 0x000fc800078e00ff */
[----:B------:R-:W-:-:S04]  /*0710*/  IMAD.WIDE.U32 R12, P0, R15, R19, R6 ;  /* 0x000000130f0c7225 */ /* 0x000fc80007800006 */
[----:B------:R-:W-:-:S04]  /*0720*/  IMAD.WIDE.U32 R6, R15, R18, RZ ;  /* 0x000000120f067225 */ /* 0x000fc800078e00ff */
[----:B------:R-:W-:Y:S01]  /*0730*/  IMAD.X R15, RZ, RZ, RZ, P0 ;  /* 0x000000ffff0f7224 */ /* 0x000fe200000e06ff */
[----:B------:R-:W-:Y:S01]  /*0740*/  IADD3 RZ, P0, R7, R12, RZ ;  /* 0x0000000c07ff7210 */ /* 0x000fe20007f1e0ff */
[----:B------:R-:W-:-:S04]  /*0750*/  IMAD.MOV.U32 R14, RZ, RZ, R13 ;  /* 0x000000ffff0e7224 */ /* 0x000fc800078e000d */
[----:B------:R-:W-:-:S08]  /*0760*/  IMAD.WIDE.U32.X R6, R17, R19, R14, P0 ;  /* 0x0000001311067225 */ /* 0x000fd000000e040e */
.L_x_5:
[-CC-:B------:R-:W-:Y:S01]  /*0770*/  SHF.R.U64 R26, R6, R10.reuse, R7.reuse ;  /* 0x0000000a061a7219 */ /* 0x180fe20000001207 */
[----:B------:R-:W0:Y:S01]  /*0780*/  LDC.64 R22, c[0x0][0x740] ;  /* 0x0001d000ff167b82 */ /* 0x000e220000000a00 */
[----:B------:R-:W-:Y:S01]  /*0790*/  SHF.R.U32.HI R7, RZ, R10, R7 ;  /* 0x0000000aff077219 */ /* 0x000fe20000011607 */
[----:B------:R-:W-:Y:S01]  /*07a0*/  ULDC UR4, c[0x0][0x150] ;  /* 0x0000540000047ab9 */ /* 0x000fe20000000800 */
[----:B------:R-:W-:Y:S02]  /*07b0*/  IADD3 R15, P0, RZ, -R26, RZ ;  /* 0x8000001aff0f7210 */ /* 0x000fe40007f1e0ff */
[----:B------:R-:W-:-:S03]  /*07c0*/  I2FP.F32.U32 R6, R8 ;  /* 0x0000000800067245 */ /* 0x000fc60000201000 */
[----:B------:R-:W1:Y:S01]  /*07d0*/  LDC R12, c[0x0][0x718] ;  /* 0x0001c600ff0c7b82 */ /* 0x000e620000000800 */
[----:B------:R-:W-:Y:S02]  /*07e0*/  IMAD.X R17, RZ, RZ, ~R7, P0 ;  /* 0x000000ffff117224 */ /* 0x000fe400000e0e07 */
[----:B------:R-:W-:Y:S01]  /*07f0*/  FMUL R9, R6, UR4 ;  /* 0x0000000406097c20 */ /* 0x000fe20008400000 */
[----:B------:R-:W-:Y:S01]  /*0800*/  IMAD.WIDE.U32 R6, R15, R20, R2 ;  /* 0x000000140f067225 */ /* 0x000fe200078e0002 */
[----:B------:R-:W-:-:S03]  /*0810*/  ULDC UR4, c[0x0][0x154] ;  /* 0x0000550000047ab9 */ /* 0x000fc60000000800 */
[----:B------:R-:W-:Y:S01]  /*0820*/  IMAD R10, R17, R20, RZ ;  /* 0x00000014110a7224 */ /* 0x000fe200078e02ff */
[----:B------:R-:W2:Y:S01]  /*0830*/  LDC R13, c[0x0][0x144] ;  /* 0x00005100ff0d7b82 */ /* 0x000ea20000000800 */
[----:B------:R-:W3:Y:S02]  /*0840*/  F2I.U32.TRUNC.NTZ R9, R9 ;  /* 0x0000000900097305 */ /* 0x000ee4000020f000 */
[----:B------:R-:W-:-:S04]  /*0850*/  IMAD R15, R15, R21, R10 ;  /* 0x000000150f0f7224 */ /* 0x000fc800078e020a */
[----:B------:R-:W-:Y:S01]  /*0860*/  IMAD.IADD R7, R7, 0x1, R15 ;  /* 0x0000000107077824 */ /* 0x000fe200078e020f */
[----:B------:R-:W4:Y:S01]  /*0870*/  LDC R14, c[0x0][0x708] ;  /* 0x0001c200ff0e7b82 */ /* 0x000f220000000800 */
[----:B0-----:R-:W-:-:S04]  /*0880*/  ISETP.NE.U32.AND P0, PT, R22, RZ, PT ;  /* 0x000000ff1600720c */ /* 0x001fc80003f05070 */
[----:B------:R-:W-:-:S03]  /*0890*/  ISETP.NE.AND.EX P0, PT, R23, RZ, PT, P0 ;  /* 0x000000ff1700720c */ /* 0x000fc60003f05300 */
[----:B------:R-:W0:Y:S01]  /*08a0*/  LDC R17, c[0x0][0x758] ;  /* 0x0001d600ff117b82 */ /* 0x000e220000000800 */
[-C--:B-1----:R-:W-:Y:S01]  /*08b0*/  SHF.R.U64 R20, R6, R12.reuse, R7 ;  /* 0x0000000c06147219 */ /* 0x082fe20000001207 */
[----:B---3--:R-:W-:Y:S01]  /*08c0*/  IMAD.MOV R10, RZ, RZ, -R9 ;  /* 0x000000ffff0a7224 */ /* 0x008fe200078e0a09 */
[----:B------:R-:W-:Y:S02]  /*08d0*/  I2FP.F32.U32 R6, R11 ;  /* 0x0000000b00067245 */ /* 0x000fe40000201000 */
[----:B------:R-:W-:-:S03]  /*08e0*/  SHF.R.U32.HI R9, RZ, R12, R7 ;  /* 0x0000000cff097219 */ /* 0x000fc60000011607 */
[----:B------:R-:W1:Y:S01]  /*08f0*/  LDC R18, c[0x0][0x148] ;  /* 0x00005200ff127b82 */ /* 0x000e620000000800 */
[----:B--2---:R-:W-:Y:S02]  /*0900*/  IMAD R10, R13, R10, R8 ;  /* 0x0000000a0d0a7224 */ /* 0x004fe400078e0208 */
[----:B------:R-:W-:Y:S01]  /*0910*/  FMUL R7, R6, UR4 ;  /* 0x0000000406077c20 */ /* 0x000fe20008400000 */
[----:B------:R-:W-:-:S03]  /*0920*/  IMAD.MOV.U32 R6, RZ, RZ, -0x1 ;  /* 0xffffffffff067424 */ /* 0x000fc600078e00ff */
[----:B------:R2:W3:Y:S01]  /*0930*/  F2I.U32.TRUNC.NTZ R16, R7 ;  /* 0x0000000700107305 */ /* 0x0004e2000020f000 */
[----:B------:R-:W1:Y:S01]  /*0940*/  LDC R19, c[0x0][0x700] ;  /* 0x0001c000ff137b82 */ /* 0x000e620000000800 */
[-CC-:B----4-:R-:W-:Y:S02]  /*0950*/  SHF.R.U64 R28, R20, R14.reuse, R9.reuse ;  /* 0x0000000e141c7219 */ /* 0x190fe40000001209 */
[----:B------:R-:W-:Y:S01]  /*0960*/  SHF.R.U32.HI R8, RZ, R14, R9 ;  /* 0x0000000eff087219 */ /* 0x000fe20000011609 */
[----:B------:R-:W-:-:S04]  /*0970*/  IMAD.MOV.U32 R14, RZ, RZ, 0x1 ;  /* 0x00000001ff0e7424 */ /* 0x000fc800078e00ff */
[----:B------:R-:W4:Y:S01]  /*0980*/  LDC R21, c[0x0][0x748] ;  /* 0x0001d200ff157b82 */ /* 0x000f220000000800 */
[-CC-:B0-----:R-:W-:Y:S02]  /*0990*/  SHF.R.U64 R30, R28, R17.reuse, R8.reuse ;  /* 0x000000111c1e7219 */ /* 0x181fe40000001208 */
[-C--:B------:R-:W-:Y:S02]  /*09a0*/  SHF.L.U32 R6, R6, R17.reuse, RZ ;  /* 0x0000001106067219 */ /* 0x080fe400000006ff */
[-C--:B------:R-:W-:Y:S02]  /*09b0*/  SHF.R.U32.HI R8, RZ, R17.reuse, R8 ;  /* 0x00000011ff087219 */ /* 0x080fe40000011608 */
[----:B------:R-:W-:Y:S01]  /*09c0*/  LOP3.LUT R15, RZ, R6, RZ, 0x33, !PT ;  /* 0x00000006ff0f7212 */ /* 0x000fe200078e33ff */
[----:B------:R-:W0:Y:S01]  /*09d0*/  LDC R25, c[0x0][0x738] ;  /* 0x0001ce00ff197b82 */ /* 0x000e220000000800 */
[----:B------:R-:W-:Y:S01]  /*09e0*/  SHF.L.U32 R14, R14, R17, RZ ;  /* 0x000000110e0e7219 */ /* 0x000fe200000006ff */
[----:B------:R-:W-:-:S02]  /*09f0*/  IMAD.MOV.U32 R6, RZ, RZ, R30 ;  /* 0x000000ffff067224 */ /* 0x000fc400078e001e */
[----:B--2---:R-:W-:-:S04]  /*0a00*/  IMAD.MOV.U32 R7, RZ, RZ, R8 ;  /* 0x000000ffff077224 */ /* 0x004fc800078e0008 */
[----:B------:R-:W2:Y:S01]  /*0a10*/  LDC R24, c[0x0][0x710] ;  /* 0x0001c400ff187b82 */ /* 0x000ea20000000800 */
[----:B---3--:R-:W-:Y:S05]  /*0a20*/  @!P0 BRA `(.L_x_6) ;  /* 0x0000000000288947 */ /* 0x008fea0003800000 */
[----:B------:R-:W3:Y:S02]  /*0a30*/  LDC R13, c[0x0][0x74c] ;  /* 0x0001d300ff0d7b82 */ /* 0x000ee40000000800 */
[----:B---3--:R-:W-:-:S05]  /*0a40*/  IADD3 R13, P0, R30, R13, RZ ;  /* 0x0000000d1e0d7210 */ /* 0x008fca0007f1e0ff */
        /* <DEDUP_REMOVED lines=8> */
.L_x_6:
[----:B----4-:R-:W-:Y:S01]  /*0ad0*/  SHF.R.U64 R6, R6, R21, R7 ;  /* 0x0000001506067219 */ /* 0x010fe20000001207 */
[----:B-1----:R-:W-:Y:S01]  /*0ae0*/  VIADD R7, R19, 0xffffffff ;  /* 0xffffffff13077836 */ /* 0x002fe20000000000 */
[----:B------:R-:W-:Y:S01]  /*0af0*/  LOP3.LUT R15, R28, R15, RZ, 0xc0, !PT ;  /* 0x0000000f1c0f7212 */ /* 0x000fe200078ec0ff */
[----:B------:R-:W-:Y:S02]  /*0b00*/  IMAD.MOV R16, RZ, RZ, -R16 ;  /* 0x000000ffff107224 */ /* 0x000fe400078e0a10 */
[----:B------:R-:W-:Y:S01]  /*0b10*/  IMAD.MOV R8, RZ, RZ, -R6 ;  /* 0x000000ffff087224 */ /* 0x000fe200078e0a06 */
[----:B------:R-:W-:Y:S01]  /*0b20*/  LOP3.LUT R7, R20, R7, RZ, 0xc0, !PT ;  /* 0x0000000714077212 */ /* 0x000fe200078ec0ff */
[----:B------:R-:W-:Y:S02]  /*0b30*/  IMAD R15, R14, R6, R15 ;  /* 0x000000060e0f7224 */ /* 0x000fe400078e020f */
[----:B------:R-:W-:Y:S02]  /*0b40*/  @P3 IMAD R10, R18, R16, R11 ;  /* 0x00000010120a3224 */ /* 0x000fe400078e020b */
[----:B0-----:R-:W-:-:S02]  /*0b50*/  IMAD R6, R8, R25, R30 ;  /* 0x0000001908067224 */ /* 0x001fc400078e021e */
[----:B--2---:R-:W-:Y:S02]  /*0b60*/  IMAD R10, R15, R24, R10 ;  /* 0x000000180f0a7224 */ /* 0x004fe400078e020a */
[----:B------:R-:W-:Y:S02]  /*0b70*/  IMAD R9, R6, R19, R7 ;  /* 0x0000001306097224 */ /* 0x000fe400078e0207 */
[----:B------:R-:W-:Y:S02]  /*0b80*/  IMAD.MOV.U32 R14, RZ, RZ, 0x1 ;  /* 0x00000001ff0e7424 */ /* 0x000fe400078e00ff */
[----:B------:R-:W-:Y:S01]  /*0b90*/  IMAD.MOV.U32 R6, RZ, RZ, R26 ;  /* 0x000000ffff067224 */ /* 0x000fe200078e001a */
[----:B------:R-:W-:Y:S02]  /*0ba0*/  SEL R7, R9, R10, !P3 ;  /* 0x0000000a09077207 */ /* 0x000fe40005800000 */
[----:B------:R-:W-:-:S07]  /*0bb0*/  SEL R10, R10, R9, !P3 ;  /* 0x000000090a0a7207 */ /* 0x000fce0005800000 */
.L_x_4:
[----:B------:R-:W-:-:S08]  /*0bc0*/  NOP ;  /* 0x0000000000007918 */ /* 0x000fd00000000000 */
[----:B------:R-:W0:Y:S02]  /*0bd0*/  USETMAXREG.TRY_ALLOC.CTAPOOL UP0, 0xe8 ;  /* 0x000000e8000079c8 */ /* 0x000e240008000600 */
[----:B0-----:R-:W-:-:S13]  /*0be0*/  PLOP3.LUT P0, PT, PT, PT, UP0, 0x80, 0x0 ;  /* 0x000000000000781c */ /* 0x001fda0003f0f008 */
[----:B------:R-:W-:Y:S05]  /*0bf0*/  @!P0 BRA `(.L_x_4) ;  /* 0xfffffffc00f08947 */ /* 0x000fea000383ffff */
[----:B------:R-:W-:Y:S01]  /*0c00*/  ULDC.64 UR4, c[0x0][0x698] ;  /* 0x0001a60000047ab9 */ /* 0x000fe20000000a00 */
[----:B------:R-:W-:Y:S01]  /*0c10*/  ULDC.64 UR14, c[0x0][0x208] ;  /* 0x00008200000e7ab9 */ /* 0x000fe20000000a00 */
[----:B------:R-:W-:-:S04]  /*0c20*/  ISETP.NE.U32.AND P0, PT, RZ, UR4, PT ;  /* 0x00000004ff007c0c */ /* 0x000fc8000bf05070 */
[----:B------:R-:W-:-:S13]  /*0c30*/  ISETP.NE.AND.EX P0, PT, RZ, UR5, PT, P0 ;  /* 0x00000005ff007c0c */ /* 0x000fda000bf05300 */
[----:B------:R-:W-:Y:S05]  /*0c40*/  @!P0 BRA `(.L_x_7) ;  /* 0x00000000001c8947 */ /* 0x000fea0003800000 */
[----:B------:R-:W0:Y:S02]  /*0c50*/  LDC.64 R8, c[0x0][0x698] ;  /* 0x0001a600ff087b82 */ /* 0x000e240000000a00 */
[----:B0-----:R-:W2:Y:S02]  /*0c60*/  LDG.E.64 R8, desc[UR14][R8.64] ;  /* 0x0000000e08087981 */ /* 0x001ea4000c1e1b00 */
[----:B--2---:R-:W-:-:S04]  /*0c70*/  ISETP.NE.U32.AND P0, PT, R8, RZ, PT ;  /* 0x000000ff0800720c */ /* 0x004fc80003f05070 */
[----:B------:R-:W-:-:S13]  /*0c80*/  ISETP.NE.AND.EX P0, PT, R9, RZ, PT, P0 ;  /* 0x000000ff0900720c */ /* 0x000fda0003f05300 */
[----:B------:R-:W-:Y:S05]  /*0c90*/  @!P0 BRA `(.L_x_7) ;  /* 0x0000000000088947 */ /* 0x000fea0003800000 */
[----:B------:R0:W5:Y:S01]  /*0ca0*/  LD.E R8, desc[UR14][R8.64] ;  /* 0x0000000e08087980 */ /* 0x000162000c101900 */
[----:B------:R-:W-:Y:S05]  /*0cb0*/  BRA `(.L_x_8) ;  /* 0x0000000000207947 */ /* 0x000fea0003800000 */
.L_x_7:
[----:B------:R-:W-:Y:S02]  /*0cc0*/  ULDC.64 UR4, c[0x0][0x688] ;  /* 0x0001a20000047ab9 */ /* 0x000fe40000000a00 */
[----:B------:R-:W-:-:S04]  /*0cd0*/  ISETP.NE.U32.AND P0, PT, RZ, UR4, PT ;  /* 0x00000004ff007c0c */ /* 0x000fc8000bf05070 */
[----:B------:R-:W-:-:S13]  /*0ce0*/  ISETP.NE.AND.EX P0, PT, RZ, UR5, PT, P0 ;  /* 0x00000005ff007c0c */ /* 0x000fda000bf05300 */
[----:B------:R-:W-:Y:S05]  /*0cf0*/  @!P0 BRA `(.L_x_9) ;  /* 0x00000000000c8947 */ /* 0x000fea0003800000 */
[----:B------:R-:W0:Y:S02]  /*0d00*/  LDC.64 R8, c[0x0][0x688] ;  /* 0x0001a200ff087b82 */ /* 0x000e240000000a00 */
[----:B0-----:R1:W5:Y:S01]  /*0d10*/  LDG.E R8, desc[UR14][R8.64] ;  /* 0x0000000e08087981 */ /* 0x001362000c1e1900 */
[----:B------:R-:W-:Y:S05]  /*0d20*/  BRA `(.L_x_8) ;  /* 0x0000000000047947 */ /* 0x000fea0003800000 */
.L_x_9:
[----:B------:R-:W2:Y:S02]  /*0d30*/  LDC R8, c[0x0][0x680] ;  /* 0x0001a000ff087b82 */ /* 0x000ea40000000800 */
.L_x_8:
[----:B------:R-:W-:Y:S02]  /*0d40*/  ULDC.64 UR4, c[0x0][0x6a0] ;  /* 0x0001a80000047ab9 */ /* 0x000fe40000000a00 */
[----:B------:R-:W-:-:S04]  /*0d50*/  ISETP.NE.U32.AND P0, PT, RZ, UR4, PT ;  /* 0x00000004ff007c0c */ /* 0x000fc8000bf05070 */
[----:B------:R-:W-:-:S13]  /*0d60*/  ISETP.NE.AND.EX P0, PT, RZ, UR5, PT, P0 ;  /* 0x00000005ff007c0c */ /* 0x000fda000bf05300 */
[----:B------:R-:W-:Y:S05]  /*0d70*/  @!P0 BRA `(.L_x_10) ;  /* 0x00000000001c8947 */ /* 0x000fea0003800000 */
[----:B------:R-:W3:Y:S02]  /*0d80*/  LDC.64 R12, c[0x0][0x6a0] ;  /* 0x0001a800ff0c7b82 */ /* 0x000ee40000000a00 */
[----:B---3--:R-:W3:Y:S02]  /*0d90*/  LDG.E.64 R12, desc[UR14][R12.64] ;  /* 0x0000000e0c0c7981 */ /* 0x008ee4000c1e1b00 */
[----:B---3--:R-:W-:-:S04]  /*0da0*/  ISETP.NE.U32.AND P0, PT, R12, RZ, PT ;  /* 0x000000ff0c00720c */ /* 0x008fc80003f05070 */
[----:B------:R-:W-:-:S13]  /*0db0*/  ISETP.NE.AND.EX P0, PT, R13, RZ, PT, P0 ;  /* 0x000000ff0d00720c */ /* 0x000fda0003f05300 */
[----:B------:R-:W-:Y:S05]  /*0dc0*/  @!P0 BRA `(.L_x_10) ;  /* 0x0000000000088947 */ /* 0x000fea0003800000 */
[----:B01----:R0:W5:Y:S01]  /*0dd0*/  LD.E R9, desc[UR14][R12.64] ;  /* 0x0000000e0c097980 */ /* 0x003162000c101900 */
[----:B------:R-:W-:Y:S05]  /*0de0*/  BRA `(.L_x_11) ;  /* 0x0000000000207947 */ /* 0x000fea0003800000 */
.L_x_10:
[----:B------:R-:W-:Y:S02]  /*0df0*/  ULDC.64 UR4, c[0x0][0x690] ;  /* 0x0001a40000047ab9 */ /* 0x000fe40000000a00 */
[----:B------:R-:W-:-:S04]  /*0e00*/  ISETP.NE.U32.AND P0, PT, RZ, UR4, PT ;  /* 0x00000004ff007c0c */ /* 0x000fc8000bf05070 */
[----:B------:R-:W-:-:S13]  /*0e10*/  ISETP.NE.AND.EX P0, PT, RZ, UR5, PT, P0 ;  /* 0x00000005ff007c0c */ /* 0x000fda000bf05300 */
[----:B------:R-:W-:Y:S05]  /*0e20*/  @!P0 BRA `(.L_x_12) ;  /* 0x00000000000c8947 */ /* 0x000fea0003800000 */
[----:B------:R-:W0:Y:S02]  /*0e30*/  LDC.64 R12, c[0x0][0x690] ;  /* 0x0001a400ff0c7b82 */ /* 0x000e240000000a00 */
[----:B01----:R1:W5:Y:S01]  /*0e40*/  LDG.E R9, desc[UR14][R12.64] ;  /* 0x0000000e0c097981 */ /* 0x003362000c1e1900 */
[----:B------:R-:W-:Y:S05]  /*0e50*/  BRA `(.L_x_11) ;  /* 0x0000000000047947 */ /* 0x000fea0003800000 */
.L_x_12:
[----:B01----:R-:W3:Y:S02]  /*0e60*/  LDC R9, c[0x0][0x684] ;  /* 0x0001a100ff097b82 */ /* 0x003ee40000000800 */
.L_x_11:
[----:B------:R-:W-:-:S13]  /*0e70*/  LOP3.LUT P0, RZ, R14, 0xff, RZ, 0xc0, !PT ;  /* 0x000000ff0eff7812 */ /* 0x000fda000780c0ff */
[----:B------:R-:W-:Y:S05]  /*0e80*/  @!P0 EXIT ;  /* 0x000000000000894d */ /* 0x000fea0003800000 */
[----:B------:R-:W-:Y:S01]  /*0e90*/  ULDC UR4, c[0x0][0x28c] ;  /* 0x0000a30000047ab9 */ /* 0x000fe20000000800 */
[----:B------:R-:W-:Y:S01]  /*0ea0*/  LOP3.LUT R156, R4, 0x1, RZ, 0xfc, !PT ;  /* 0x00000001049c7812 */ /* 0x000fe200078efcff */
[----:B------:R-:W-:-:S04]  /*0eb0*/  UIADD3 UR4, UR4, 0x7f, URZ ;  /* 0x0000007f04047890 */ /* 0x000fc8000fffe03f */
[----:B------:R-:W-:-:S04]  /*0ec0*/  USHF.R.S32.HI UR5, URZ, 0x1f, UR4 ;  /* 0x0000001f3f057899 */ /* 0x000fc80008011404 */
[----:B------:R-:W-:-:S03]  /*0ed0*/  ULEA.HI UR5, UR5, UR4, URZ, 0x7 ;  /* 0x0000000405057291 */ /* 0x000fc6000f8f383f */
[----:B------:R-:W-:Y:S01]  /*0ee0*/  UMOV UR4, URZ ;  /* 0x0000003f00047c82 */ /* 0x000fe20008000000 */
[----:B------:R-:W-:-:S03]  /*0ef0*/  USHF.R.S32.HI UR6, URZ, 0x7, UR5 ;  /* 0x000000073f067899 */ /* 0x000fc60008011405 */
[----:B------:R-:W-:-:S09]  /*0f00*/  UMOV UR5, URZ ;  /* 0x0000003f00057c82 */ /* 0x000fd20008000000 */
.L_x_277:
[----:B------:R-:W-:Y:S02]  /*0f10*/  LOP3.LUT R11, R0, 0x80, RZ, 0xc0, !PT ;  /* 0x00000080000b7812 */ /* 0x000fe400078ec0ff */
[----:B------:R-:W-:Y:S02]  /*0f20*/  CS2R R150, SRZ ;  /* 0x0000000000967805 */ /* 0x000fe4000001ff00 */
[----:B------:R-:W-:Y:S02]  /*0f30*/  CS2R R24, SRZ ;  /* 0x0000000000187805 */ /* 0x000fe4000001ff00 */
[----:B------:R-:W-:Y:S02]  /*0f40*/  CS2R R26, SRZ ;  /* 0x00000000001a7805 */ /* 0x000fe4000001ff00 */
[----:B01----:R-:W-:Y:S02]  /*0f50*/  SHF.R.U32.HI R12, RZ, 0x7, R11 ;  /* 0x00000007ff0c7819 */ /* 0x003fe4000001160b */
[----:B----4-:R-:W-:-:S02]  /*0f60*/  CS2R R28, SRZ ;  /* 0x00000000001c7805 */ /* 0x010fc4000001ff00 */
[----:B------:R-:W-:Y:S02]  /*0f70*/  VIMNMX R11, RZ, UR6, PT ;  /* 0x00000006ff0b7c48 */ /* 0x000fe4000bfe0100 */
[----:B------:R-:W-:Y:S02]  /*0f80*/  CS2R R30, SRZ ;  /* 0x00000000001e7805 */ /* 0x000fe4000001ff00 */
[----:B------:R-:W-:Y:S02]  /*0f90*/  CS2R R32, SRZ ;  /* 0x0000000000207805 */ /* 0x000fe4000001ff00 */
[----:B------:R-:W-:Y:S01]  /*0fa0*/  CS2R R34, SRZ ;  /* 0x0000000000227805 */ /* 0x000fe2000001ff00 */
[----:B------:R-:W0:Y:S01]  /*0fb0*/  SHFL.IDX PT, R12, R12, RZ, 0x1f ;  /* 0x00001fff0c0c7589 */ /* 0x000e2200000e0000 */
[----:B------:R-:W-:Y:S02]  /*0fc0*/  IADD3 R11, -R11, UR6, RZ ;  /* 0x000000060b0b7c10 */ /* 0x000fe4000fffe1ff */
[----:B------:R-:W-:-:S02]  /*0fd0*/  CS2R R36, SRZ ;  /* 0x0000000000247805 */ /* 0x000fc4000001ff00 */
[----:B------:R-:W-:Y:S02]  /*0fe0*/  CS2R R38, SRZ ;  /* 0x0000000000267805 */ /* 0x000fe4000001ff00 */
[----:B------:R-:W-:Y:S02]  /*0ff0*/  CS2R R40, SRZ ;  /* 0x0000000000287805 */ /* 0x000fe4000001ff00 */
[----:B------:R-:W-:Y:S02]  /*1000*/  ISETP.GE.AND P0, PT, R11, 0x1, PT ;  /* 0x000000010b00780c */ /* 0x000fe40003f06270 */
[----:B------:R-:W-:Y:S02]  /*1010*/  CS2R R42, SRZ ;  /* 0x00000000002a7805 */ /* 0x000fe4000001ff00 */
[----:B------:R-:W-:Y:S02]  /*1020*/  CS2R R44, SRZ ;  /* 0x00000000002c7805 */ /* 0x000fe4000001ff00 */
[----:B------:R-:W-:-:S02]  /*1030*/  CS2R R46, SRZ ;  /* 0x00000000002e7805 */ /* 0x000fc4000001ff00 */
[----:B------:R-:W-:Y:S02]  /*1040*/  CS2R R48, SRZ ;  /* 0x0000000000307805 */ /* 0x000fe4000001ff00 */
[----:B------:R-:W-:Y:S02]  /*1050*/  CS2R R50, SRZ ;  /* 0x0000000000327805 */ /* 0x000fe4000001ff00 */
[----:B------:R-:W-:Y:S02]  /*1060*/  CS2R R52, SRZ ;  /* 0x0000000000347805 */ /* 0x000fe4000001ff00 */
        /* <DEDUP_REMOVED lines=12> */
[----:B0-----:R-:W-:Y:S02]  /*1130*/  R2UR UR7, R12 ;  /* 0x000000000c0772ca */ /* 0x001fe400000e0000 */
        /* <DEDUP_REMOVED lines=33> */
[----:B--2---:R-:W-:Y:S02]  /*1350*/  CS2R R144, SRZ ;  /* 0x0000000000907805 */ /* 0x004fe4000001ff00 */
[----:B------:R-:W-:Y:S02]  /*1360*/  CS2R R146, SRZ ;  /* 0x0000000000927805 */ /* 0x000fe4000001ff00 */
[----:B------:R-:W-:Y:S01]  /*1370*/  CS2R R148, SRZ ;  /* 0x0000000000947805 */ /* 0x000fe2000001ff00 */
[----:B-----5:R-:W-:Y:S06]  /*1380*/  @!P0 BRA `(.L_x_13) ;  /* 0x00000004006c8947 */ /* 0x020fec0003800000 */
[----:B------:R-:W0:Y:S01]  /*1390*/  S2UR UR10, SR_CgaCtaId ;  /* 0x00000000000a79c3 */ /* 0x000e220000008800 */
[----:B------:R-:W-:Y:S01]  /*13a0*/  ULEA.HI UR8, UR7, UR7, URZ, 0x1 ;  /* 0x0000000707087291 */ /* 0x000fe2000f8f083f */
[----:B------:R-:W-:Y:S01]  /*13b0*/  IMAD.U32 R16, RZ, RZ, UR4 ;  /* 0x00000004ff107e24 */ /* 0x000fe2000f8e00ff */
[----:B------:R-:W-:Y:S01]  /*13c0*/  UMOV UR9, 0x400 ;  /* 0x0000040000097882 */ /* 0x000fe20000000000 */
[----:B------:R-:W-:Y:S02]  /*13d0*/  UPLOP3.LUT UP0, UPT, UPT, UPT, UPT, 0x40, 0x0 ;  /* 0x000000000000789c */ /* 0x000fe40003f0e870 */
[----:B------:R-:W-:Y:S01]  /*13e0*/  ULOP3.LUT UR8, UR8, 0x7fffe, URZ, 0xc0, !UPT ;  /* 0x0007fffe08087892 */ /* 0x000fe2000f8ec03f */
[----:B------:R-:W-:Y:S01]  /*13f0*/  UMOV UR12, UR5 ;  /* 0x00000005000c7c82 */ /* 0x000fe20008000000 */
[----:B------:R-:W-:Y:S02]  /*1400*/  UMOV UR13, UR5 ;  /* 0x00000005000d7c82 */ /* 0x000fe40008000000 */
[----:B------:R-:W-:-:S02]  /*1410*/  UIADD3 UR8, UR7, -UR8, URZ ;  /* 0x8000000807087290 */ /* 0x000fc4000fffe03f */
[----:B0-----:R-:W-:-:S04]  /*1420*/  ULEA UR9, UR10, UR9, 0x18 ;  /* 0x000000090a097291 */ /* 0x001fc8000f8ec03f */
[----:B------:R-:W-:-:S04]  /*1430*/  ULEA UR8, UR8, UR9, 0xd ;  /* 0x0000000908087291 */ /* 0x000fc8000f8e683f */
[----:B------:R-:W-:-:S04]  /*1440*/  UIADD3 UR8, UR8, 0x100, URZ ;  /* 0x0000010008087890 */ /* 0x000fc8000fffe03f */
[----:B------:R-:W-:-:S04]  /*1450*/  USHF.R.U32.HI UR8, URZ, 0x4, UR8 ;  /* 0x000000043f087899 */ /* 0x000fc80008011608 */
[----:B------:R-:W-:-:S12]  /*1460*/  ULOP3.LUT UR7, UR8, 0x3fff, URZ, 0xc0, !UPT ;  /* 0x00003fff08077892 */ /* 0x000fd8000f8ec03f */
.L_x_20:
[----:B------:R-:W-:-:S13]  /*1470*/  ISETP.NE.AND P1, PT, R156, 0x3, PT ;  /* 0x000000039c00780c */ /* 0x000fda0003f25270 */
[----:B01----:R-:W-:Y:S05]  /*1480*/  @!P1 BRA `(.L_x_14) ;  /* 0x0000000000049947 */ /* 0x003fea0003800000 */
[----:B------:R-:W-:Y:S01]  /*1490*/  BPT.TRAP 0x1 ;  /* 0x000000040000795c */ /* 0x000fe20000300000 */
.L_x_14:
[----:B------:R-:W0:Y:S01]  /*14a0*/  S2UR UR9, SR_CgaCtaId ;  /* 0x00000000000979c3 */ /* 0x000e220000008800 */
[----:B------:R-:W-:Y:S01]  /*14b0*/  UMOV UR8, 0x400 ;  /* 0x0000040000087882 */ /* 0x000fe20000000000 */
[----:B------:R-:W-:Y:S01]  /*14c0*/  SHF.L.U32 R14, R16, 0x1f, RZ ;  /* 0x0000001f100e7819 */ /* 0x000fe200000006ff */
[----:B0-----:R-:W-:-:S04]  /*14d0*/  ULEA UR18, UR9, UR8, 0x18 ;  /* 0x0000000809127291 */ /* 0x001fc8000f8ec03f */
[----:B------:R-:W-:-:S09]  /*14e0*/  ULEA UR8, UR12, UR18, 0x3 ;  /* 0x000000120c087291 */ /* 0x000fd2000f8e183f */
[----:B------:R0:W1:Y:S01]  /*14f0*/  SYNCS.PHASECHK.TRANS64.TRYWAIT P0, [UR8], R14 ;  /* 0x0000000eff0075a7 */ /* 0x0000620008000148 */
[----:B------:R-:W-:Y:S05]  /*1500*/  @!P1 BRA `(.L_x_15) ;  /* 0x0000000000049947 */ /* 0x000fea0003800000 */
[----:B------:R-:W-:Y:S01]  /*1510*/  BPT.TRAP 0x1 ;  /* 0x000000040000795c */ /* 0x000fe20000300000 */
.L_x_15:
[C---:B------:R-:W-:Y:S02]  /*1520*/  IMAD.SHL.U32 R12, R0.reuse, 0x40, RZ ;  /* 0x00000040000c7824 */ /* 0x040fe400078e00ff */
[C---:B------:R-:W-:Y:S02]  /*1530*/  IMAD.SHL.U32 R13, R0.reuse, 0x400, RZ ;  /* 0x00000400000d7824 */ /* 0x040fe400078e00ff */
[----:B------:R-:W-:Y:S01]  /*1540*/  IMAD.SHL.U32 R15, R0, 0x20, RZ ;  /* 0x00000020000f7824 */ /* 0x000fe200078e00ff */
[----:B------:R-:W-:-:S04]  /*1550*/  LOP3.LUT R12, R12, 0x3800, RZ, 0xc0, !PT ;  /* 0x000038000c0c7812 */ /* 0x000fc800078ec0ff */
[----:B------:R-:W-:Y:S01]  /*1560*/  LOP3.LUT R12, R12, 0x400, R13, 0xf8, !PT ;  /* 0x000004000c0c7812 */ /* 0x000fe200078ef80d */
[----:B------:R-:W-:-:S03]  /*1570*/  IMAD.U32 R13, RZ, RZ, UR12 ;  /* 0x0000000cff0d7e24 */ /* 0x000fc6000f8e00ff */
[----:B------:R-:W-:-:S04]  /*1580*/  LOP3.LUT R12, R12, 0x380, R15, 0xf8, !PT ;  /* 0x000003800c0c7812 */ /* 0x000fc800078ef80f */
[----:B------:R-:W-:-:S05]  /*1590*/  SHF.R.U32.HI R12, RZ, 0x3, R12 ;  /* 0x00000003ff0c7819 */ /* 0x000fca000001160c */
[----:B------:R-:W-:Y:S01]  /*15a0*/  IMAD R12, R13, 0x800, R12 ;  /* 0x000008000d0c7824 */ /* 0x000fe200078e020c */
[----:B-1----:R-:W-:Y:S06]  /*15b0*/  @P0 BRA `(.L_x_16) ;  /* 0x0000000000080947 */ /* 0x002fec0003800000 */
[----:B------:R-:W1:Y:S02]  /*15c0*/  SYNCS.PHASECHK.TRANS64.TRYWAIT P0, [UR8], R14 ;  /* 0x0000000eff0075a7 */ /* 0x000e640008000148 */
[----:B-1----:R-:W-:Y:S05]  /*15d0*/  @!P0 BRA `(.L_x_17) ;  /* 0x000000b400548947 */ /* 0x002fea0003800000 */
.L_x_16:
[----:B------:R-:W4:Y:S01]  /*15e0*/  LDS.128 R152, [R12+UR18+0x28100] ;  /* 0x028100120c987984 */ /* 0x000f220008000c00 */
[----:B------:R-:W-:Y:S02]  /*15f0*/  UIADD3 UR8, UR18, 0x8100, URZ ;  /* 0x0000810012087890 */ /* 0x000fe4000fffe03f */
[----:B------:R-:W-:Y:S02]  /*1600*/  ULOP3.LUT UR16, UR7, 0x10000, URZ, 0xfc, !UPT ;  /* 0x0001000007107892 */ /* 0x000fe4000f8efc3f */
[----:B------:R-:W-:Y:S02]  /*1610*/  USHF.R.U32.HI UR8, URZ, 0x4, UR8 ;  /* 0x000000043f087899 */ /* 0x000fe40008011608 */
[----:B------:R-:W-:Y:S02]  /*1620*/  ULEA UR16, UR12, UR16, 0xa ;  /* 0x000000100c107291 */ /* 0x000fe4000f8e503f */
[----:B------:R-:W-:Y:S01]  /*1630*/  ULOP3.LUT UR8, UR8, 0x3fff, URZ, 0xc0, !UPT ;  /* 0x00003fff08087892 */ /* 0x000fe2000f8ec03f */
[----:B------:R-:W-:Y:S01]  /*1640*/  UMOV UR9, 0x40000040 ;  /* 0x4000004000097882 */ /* 0x000fe20000000000 */
[----:B------:R-:W-:-:S02]  /*1650*/  UMOV UR11, 0x40000040 ;  /* 0x40000040000b7882 */ /* 0x000fc40000000000 */
[----:B------:R-:W-:-:S04]  /*1660*/  ULOP3.LUT UR8, UR8, 0x10000, URZ, 0xfc, !UPT ;  /* 0x0001000008087892 */ /* 0x000fc8000f8efc3f */
[----:B------:R-:W-:-:S03]  /*1670*/  ULEA UR17, UR12, UR8, 0xc ;  /* 0x000000080c117291 */ /* 0x000fc6000f8e603f */
[----:B------:R-:W-:-:S04]  /*1680*/  UMOV UR8, UR16 ;  /* 0x0000001000087c82 */ /* 0x000fc80008000000 */
[----:B------:R-:W-:Y:S01]  /*1690*/  UMOV UR10, UR17 ;  /* 0x00000011000a7c82 */ /* 0x000fe20008000000 */
[----:B----4-:R-:W-:-:S06]  /*16a0*/  WARPGROUP.ARRIVE ;  /* 0x00000000000079c5 */ /* 0x010fcc0000000000 */
[----:B------:R-:W-:Y:S01]  /*16b0*/  HGMMA.SP.64x256x32.F32.BF16 R24, gdesc[UR8], R24, UP0, R152, 0x0 ;  /* 0x0be09800081879f0 */ /* 0x000fe2000bf01a18 */
[----:B------:R-:W-:Y:S02]  /*16c0*/  UIADD3 UR8, UR16, 0x2, URZ ;  /* 0x0000000210087890 */ /* 0x000fe4000fffe03f */
[----:B------:R-:W-:Y:S01]  /*16d0*/  UIADD3 UR10, UR17, 0x4, URZ ;  /* 0x00000004110a7890 */ /* 0x000fe2000fffe03f */
[----:B------:R-:W-:Y:S01]  /*16e0*/  UMOV UR9, 0x40000040 ;  /* 0x4000004000097882 */ /* 0x000fe20000000000 */
[----:B------:R-:W-:-:S15]  /*16f0*/  UMOV UR11, 0x40000040 ;  /* 0x40000040000b7882 */ /* 0x000fde0000000000 */
[----:B------:R-:W-:-:S12]  /*1700*/  NOP ;  /* 0x0000000000007918 */ /* 0x000fd80000000000 */
[----:B------:R-:W-:Y:S01]  /*1710*/  HGMMA.SP.64x256x32.F32.BF16 R24, gdesc[UR8], R24, R153, 0x0 ;  /* 0x0be09900081879f0 */ /* 0x000fe20008701a18 */
        /* <DEDUP_REMOVED lines=11> */
[----:B------:R-:W-:Y:S03]  /*17d0*/  HGMMA.SP.64x256x32.F32.BF16 R24, gdesc[UR8], R24, R155, 0x0, gsb0 ;  /* 0x0be09b00081879f0 */ /* 0x000fe60008001a18 */
[----:B------:R-:W-:Y:S02]  /*17e0*/  WARPGROUP.DEPBAR.LE gsb0, 0x0 ;  /* 0x00008000000079c5 */ /* 0x000fe40000010000 */
[----:B------:R-:W-:Y:S05]  /*17f0*/  @!P1 BRA `(.L_x_18) ;  /* 0x0000000000049947 */ /* 0x000fea0003800000 */
[----:B------:R-:W-:Y:S01]  /*1800*/  BPT.TRAP 0x1 ;  /* 0x000000040000795c */ /* 0x000fe20000300000 */
.L_x_18:
[----:B------:R-:W-:Y:S01]  /*1810*/  ULEA UR8, UR13, UR18, 0x3 ;  /* 0x000000120d087291 */ /* 0x000fe2000f8e183f */
[----:B------:R-:W-:-:S03]  /*1820*/  ISETP.GT.U32.AND P0, PT, R4, 0x1, PT ;  /* 0x000000010400780c */ /* 0x000fc60003f04070 */
[----:B------:R-:W-:-:S04]  /*1830*/  UIADD3 UR8, UR8, 0x10, URZ ;  /* 0x0000001008087890 */ /* 0x000fc8000fffe03f */
[----:B------:R-:W-:-:S09]  /*1840*/  UPRMT UR8, URZ, 0x654, UR8 ;  /* 0x000006543f087896 */ /* 0x000fd20008000008 */
[----:B------:R-:W-:Y:S01]  /*1850*/  SYNCS.ARRIVE.TRANS64.RED.A1T0 RZ, [UR8], RZ ;  /* 0x000000ffffff79a7 */ /* 0x000fe20008100408 */
[----:B------:R-:W-:Y:S05]  /*1860*/  @P0 BRA `(.L_x_19) ;  /* 0x0000000000040947 */ /* 0x000fea0003800000 */
[----:B------:R-:W-:Y:S01]  /*1870*/  BPT.TRAP 0x1 ;  /* 0x000000040000795c */ /* 0x000fe20000300000 */
.L_x_19:
[----:B------:R-:W-:Y:S01]  /*1880*/  UIADD3 UR12, UR12, 0x1, URZ ;  /* 0x000000010c0c7890 */ /* 0x000fe2000fffe03f */
[C---:B------:R-:W-:Y:S01]  /*1890*/  ISETP.GT.AND P0, PT, R11.reuse, 0x1, PT ;  /* 0x000000010b00780c */ /* 0x040fe20003f04270 */
[----:B------:R-:W-:Y:S01]  /*18a0*/  UIADD3 UR13, UR13, 0x1, URZ ;  /* 0x000000010d0d7890 */ /* 0x000fe2000fffe03f */
[----:B------:R-:W-:Y:S01]  /*18b0*/  VIADD R11, R11, 0xffffffff ;  /* 0xffffffff0b0b7836 */ /* 0x000fe20000000000 */
[----:B------:R-:W-:Y:S02]  /*18c0*/  UISETP.NE.AND UP0, UPT, UR12, 0x2, UPT ;  /* 0x000000020c00788c */ /* 0x000fe4000bf05270 */
[----:B------:R-:W-:Y:S02]  /*18d0*/  UISETP.NE.AND UP1, UPT, UR13, 0x2, UPT ;  /* 0x000000020d00788c */ /* 0x000fe4000bf25270 */
[----:B------:R-:W-:Y:S02]  /*18e0*/  USEL UR8, URZ, 0x1, UP0 ;  /* 0x000000013f087887 */ /* 0x000fe40008000000 */
[----:B------:R-:W-:-:S02]  /*18f0*/  USEL UR12, UR12, URZ, UP0 ;  /* 0x0000003f0c0c7287 */ /* 0x000fc40008000000 */
[----:B------:R-:W-:Y:S02]  /*1900*/  USEL UR13, UR13, URZ, UP1 ;  /* 0x0000003f0d0d7287 */ /* 0x000fe40008800000 */
[----:B------:R-:W-:Y:S01]  /*1910*/  UPLOP3.LUT UP0, UPT, UPT, UPT, UPT, 0x80, 0x0 ;  /* 0x000000000000789c */ /* 0x000fe20003f0f070 */
[----:B------:R-:W-:Y:S01]  /*1920*/  LOP3.LUT R16, R16, UR8, RZ, 0x3c, !PT ;  /* 0x0000000810107c12 */ /* 0x000fe2000f8e3cff */
[----:B------:R-:W-:Y:S09]  /*1930*/  @P0 BRA `(.L_x_20) ;  /* 0xfffffff800cc0947 */ /* 0x000ff2000383ffff */
.L_x_13:
[----:B------:R-:W4:Y:S01]  /*1940*/  LDC R19, c[0x0][0x288] ;  /* 0x0000a200ff137b82 */ /* 0x000f220000000800 */
[----:B------:R-:W-:Y:S01]  /*1950*/  LOP3.LUT R11, R0, 0x60, RZ, 0xc0, !PT ;  /* 0x00000060000b7812 */ /* 0x000fe200078ec0ff */
[----:B------:R-:W-:Y:S01]  /*1960*/  UIADD3 UR5, UR6, UR5, URZ ;  /* 0x0000000506057290 */ /* 0x000fe2000fffe03f */
[----:B------:R-:W-:Y:S01]  /*1970*/  SHF.R.U32.HI R12, RZ, 0x2, R0 ;  /* 0x00000002ff0c7819 */ /* 0x000fe20000011600 */
[----:B------:R-:W-:Y:S01]  /*1980*/  IMAD.SHL.U32 R16, R7, 0x100, RZ ;  /* 0x0000010007107824 */ /* 0x000fe200078e00ff */
[----:B------:R-:W-:Y:S01]  /*1990*/  SHF.R.U32.HI R11, RZ, 0x5, R11 ;  /* 0x00000005ff0b7819 */ /* 0x000fe2000001160b */
[----:B------:R-:W-:Y:S01]  /*19a0*/  USHF.R.U32.HI UR7, URZ, 0x1, UR5 ;  /* 0x000000013f077899 */ /* 0x000fe20008011605 */
[----:B------:R-:W-:Y:S01]  /*19b0*/  LOP3.LUT R12, R12, 0x7, RZ, 0xc0, !PT ;  /* 0x000000070c0c7812 */ /* 0x000fe200078ec0ff */
[----:B------:R-:W-:Y:S01]  /*19c0*/  ULDC UR10, c[0x0][0x284] ;  /* 0x0000a100000a7ab9 */ /* 0x000fe20000000800 */
[----:B-1----:R-:W-:Y:S01]  /*19d0*/  LOP3.LUT R13, R5, 0x1, RZ, 0xc0, !PT ;  /* 0x00000001050d7812 */ /* 0x002fe200078ec0ff */
[C---:B------:R-:W-:Y:S01]  /*19e0*/  IMAD.SHL.U32 R15, R11.reuse, 0x10, RZ ;  /* 0x000000100b0f7824 */ /* 0x040fe200078e00ff */
[----:B------:R-:W-:Y:S01]  /*19f0*/  ULOP3.LUT UR7, UR7, 0x1, URZ, 0xc0, !UPT ;  /* 0x0000000107077892 */ /* 0x000fe2000f8ec03f */
[----:B0-----:R-:W-:Y:S01]  /*1a00*/  IMAD R14, R11, -0x10, -R12 ;  /* 0xfffffff00b0e7824 */ /* 0x001fe200078e0a0c */
[----:B------:R-:W-:Y:S01]  /*1a10*/  SHF.R.U32.HI R11, RZ, 0x1, R0 ;  /* 0x00000001ff0b7819 */ /* 0x000fe20000011600 */
[----:B------:R-:W-:Y:S01]  /*1a20*/  UISETP.GT.U32.AND UP0, UPT, UR5, 0x1, UPT ;  /* 0x000000010500788c */ /* 0x000fe2000bf04070 */
[----:B------:R-:W-:Y:S01]  /*1a30*/  LOP3.LUT R12, R15, 0xfffffff0, R12, 0xe2, !PT ;  /* 0xfffffff00f0c7812 */ /* 0x000fe200078ee20c */
[----:B------:R-:W-:Y:S01]  /*1a40*/  IMAD R17, R13, -0x40, R14 ;  /* 0xffffffc00d117824 */ /* 0x000fe200078e020e */
[----:B------:R-:W-:Y:S01]  /*1a50*/  UISETP.NE.U32.AND UP1, UPT, UR7, 0x1, UPT ;  /* 0x000000010700788c */ /* 0x000fe2000bf25070 */
[----:B------:R-:W-:Y:S01]  /*1a60*/  IMAD.SHL.U32 R14, R10, 0x80, RZ ;  /* 0x000000800a0e7824 */ /* 0x000fe200078e00ff */
[----:B------:R-:W-:Y:S01]  /*1a70*/  LOP3.LUT R11, R12, 0x40, R11, 0xf8, !PT ;  /* 0x000000400c0b7812 */ /* 0x000fe200078ef80b */
[----:B------:R-:W-:Y:S01]  /*1a80*/  ULDC.64 UR8, c[0x0][0x6d0] ;  /* 0x0001b40000087ab9 */ /* 0x000fe20000000a00 */
[----:B------:R-:W-:Y:S01]  /*1a90*/  SHF.R.S32.HI R20, RZ, 0x1f, R6 ;  /* 0x0000001fff147819 */ /* 0x000fe20000011406 */
[----:B------:R-:W-:Y:S01]  /*1aa0*/  UISETP.LT.U32.AND UP0, UPT, UR6, 0x2, UP0 ;  /* 0x000000020600788c */ /* 0x000fe20008701070 */
[----:B------:R-:W-:Y:S01]  /*1ab0*/  LOP3.LUT R22, R11, R14, RZ, 0xfc, !PT ;  /* 0x0000000e0b167212 */ /* 0x000fe200078efcff */
[----:B------:R-:W-:Y:S01]  /*1ac0*/  UISETP.GT.U32.AND UP1, UPT, UR6, 0x1, !UP1 ;  /* 0x000000010600788c */ /* 0x000fe2000cf24070 */
[----:B----4-:R-:W-:Y:S01]  /*1ad0*/  ISETP.GE.AND P0, PT, R16, R19, PT ;  /* 0x000000131000720c */ /* 0x010fe20003f06270 */
[----:B------:R-:W-:Y:S01]  /*1ae0*/  IMAD R11, R20, UR8, RZ ;  /* 0x00000008140b7c24 */ /* 0x000fe2000f8e02ff */
[--C-:B------:R-:W-:Y:S01]  /*1af0*/  SHF.R.S32.HI R23, RZ, 0x1f, R22.reuse ;  /* 0x0000001fff177819 */ /* 0x100fe20000011416 */
[----:B------:R-:W-:Y:S01]  /*1b00*/  USEL UR7, URZ, 0x1, !UP1 ;  /* 0x000000013f077887 */ /* 0x000fe2000c800000 */
[----:B------:R-:W-:Y:S01]  /*1b10*/  ISETP.GE.OR P0, PT, R14, UR10, P0 ;  /* 0x0000000a0e007c0c */ /* 0x000fe20008706670 */
[----:B------:R-:W-:Y:S01]  /*1b20*/  IMAD R15, R6, UR9, R11 ;  /* 0x00000009060f7c24 */ /* 0x000fe2000f8e020b */
[----:B------:R-:W-:Y:S01]  /*1b30*/  LOP3.LUT R10, R0, 0x3, RZ, 0xc0, !PT ;  /* 0x00000003000a7812 */ /* 0x000fe200078ec0ff */
[----:B------:R-:W-:Y:S01]  /*1b40*/  IMAD.WIDE.U32 R12, R6, UR8, R22 ;  /* 0x00000008060c7c25 */ /* 0x000fe2000f8e0016 */
[----:B------:R-:W-:Y:S01]  /*1b50*/  USEL UR8, URZ, 0x1, !UP0 ;  /* 0x000000013f087887 */ /* 0x000fe2000c000000 */
[----:B------:R-:W-:-:S02]  /*1b60*/  WARPGROUP.DEPBAR.LE gsb0, 0x0 ;  /* 0x00008000000079c5 */ /* 0x000fc40000010000 */
[----:B------:R-:W-:Y:S01]  /*1b70*/  IMAD R11, R10, -0x2, R19 ;  /* 0xfffffffe0a0b7824 */ /* 0x000fe200078e0213 */
[----:B------:R-:W-:Y:S01]  /*1b80*/  ULOP3.LUT UR5, UR5, 0x1, URZ, 0xc0, !UPT ;  /* 0x0000000105057892 */ /* 0x000fe2000f8ec03f */
[----:B------:R-:W-:Y:S01]  /*1b90*/  IADD3 R10, -R14, UR10, R17 ;  /* 0x0000000a0e0a7c10 */ /* 0x000fe2000fffe111 */
[----:B------:R-:W-:Y:S01]  /*1ba0*/  ULOP3.LUT UR4, UR7, UR4, UR8, 0x96, !UPT ;  /* 0x0000000407047292 */ /* 0x000fe2000f8e9608 */
[----:B------:R-:W-:Y:S02]  /*1bb0*/  IMAD.IADD R15, R13, 0x1, R15 ;  /* 0x000000010d0f7824 */ /* 0x000fe400078e020f */
[----:B------:R-:W-:Y:S02]  /*1bc0*/  IMAD.MOV.U32 R14, RZ, RZ, R12 ;  /* 0x000000ffff0e7224 */ /* 0x000fe400078e000c */
[----:B------:R-:W-:Y:S01]  /*1bd0*/  IMAD.IADD R11, R11, 0x1, -R16 ;  /* 0x000000010b0b7824 */ /* 0x000fe200078e0a10 */
[----:B------:R-:W-:Y:S06]  /*1be0*/  @P0 BRA `(.L_x_21) ;  /* 0x0000009000900947 */ /* 0x000fec0003800000 */
[----:B------:R-:W0:Y:S01]  /*1bf0*/  LDC.64 R12, c[0x0][0x6c8] ;  /* 0x0001b200ff0c7b82 */ /* 0x000e220000000a00 */
[----:B------:R-:W-:Y:S01]  /*1c00*/  IMAD.WIDE R16, R7, 0x100, RZ ;  /* 0x0000010007107825 */ /* 0x000fe200078e02ff */
[----:B---3-5:R-:W-:Y:S01]  /*1c10*/  FSETP.NEU.AND P1, PT, R9, RZ, PT ;  /* 0x000000ff0900720b */ /* 0x028fe20003f2d000 */
[----:B------:R-:W-:Y:S01]  /*1c20*/  BSSY B0, `(.L_x_21) ;  /* 0x0000920000007945 */ /* 0x000fe20003800000 */
[----:B------:R-:W-:Y:S01]  /*1c30*/  ISETP.GT.AND P0, PT, R11, RZ, PT ;  /* 0x000000ff0b00720c */ /* 0x000fe20003f04270 */
[----:B------:R-:W-:-:S03]  /*1c40*/  IMAD.SHL.U32 R7, R0, 0x2, RZ ;  /* 0x0000000200077824 */ /* 0x000fc600078e00ff */
[----:B------:R-:W-:Y:S02]  /*1c50*/  ISETP.GT.AND P5, PT, R10, RZ, P0 ;  /* 0x000000ff0a00720c */ /* 0x000fe400007a4270 */
[----:B------:R-:W-:Y:S01]  /*1c60*/  LOP3.LUT R161, R16, 0x6, R7, 0xf8, !PT ;  /* 0x0000000610a17812 */ /* 0x000fe200078ef807 */
[----:B0-----:R-:W-:-:S04]  /*1c70*/  IMAD R18, R17, R12, RZ ;  /* 0x0000000c11127224 */ /* 0x001fc800078e02ff */
[----:B------:R-:W-:-:S04]  /*1c80*/  IMAD.WIDE.U32 R152, R161, R12, R14 ;  /* 0x0000000ca1987225 */ /* 0x000fc800078e000e */
[----:B------:R-:W-:-:S04]  /*1c90*/  IMAD R7, R161, R13, R18 ;  /* 0x0000000da1077224 */ /* 0x000fc800078e0212 */
[----:B------:R-:W-:Y:S01]  /*1ca0*/  IMAD.IADD R163, R153, 0x1, R7 ;  /* 0x0000000199a37824 */ /* 0x000fe200078e0207 */
[----:B------:R-:W-:Y:S06]  /*1cb0*/  @!P1 BRA `(.L_x_22) ;  /* 0x00000064005c9947 */ /* 0x000fec0003800000 */
[----:B------:R-:W-:Y:S01]  /*1cc0*/  ULDC.64 UR8, c[0x0][0x6b8] ;  /* 0x0001ae0000087ab9 */ /* 0x000fe20000000a00 */
[----:B------:R-:W-:Y:S01]  /*1cd0*/  ULDC.64 UR12, c[0x0][0x6b0] ;  /* 0x0001ac00000c7ab9 */ /* 0x000fe20000000a00 */
[----:B------:R-:W-:Y:S01]  /*1ce0*/  IMAD R7, R20, UR8, RZ ;  /* 0x0000000814077c24 */ /* 0x000fe2000f8e02ff */
[----:B------:R-:W-:Y:S01]  /*1cf0*/  ULDC.64 UR16, c[0x0][0x6a8] ;  /* 0x0001aa0000107ab9 */ /* 0x000fe20000000a00 */
[----:B------:R-:W-:Y:S01]  /*1d00*/  IMAD R16, R17, UR12, RZ ;  /* 0x0000000c11107c24 */ /* 0x000fe2000f8e02ff */
[----:B------:R-:W0:Y:S01]  /*1d10*/  LDC.64 R20, c[0x0][0x6b0] ;  /* 0x0001ac00ff147b82 */ /* 0x000e220000000a00 */
[----:B------:R-:W-:Y:S01]  /*1d20*/  IMAD.WIDE.U32 R154, R6, UR8, R22 ;  /* 0x00000008069a7c25 */ /* 0x000fe2000f8e0016 */
[----:B------:R-:W-:-:S03]  /*1d30*/  ULDC.64 UR10, c[0x0][0x6c0] ;  /* 0x0001b000000a7ab9 */ /* 0x000fc60000000a00 */
[----:B------:R-:W-:Y:S02]  /*1d40*/  IMAD R157, R6, UR9, R7 ;  /* 0x00000009069d7c24 */ /* 0x000fe4000f8e0207 */
[----:B------:R-:W-:Y:S02]  /*1d50*/  IMAD R159, R161, UR13, R16 ;  /* 0x0000000da19f7c24 */ /* 0x000fe4000f8e0210 */
[----:B------:R-:W-:Y:S02]  /*1d60*/  IMAD.IADD R17, R155, 0x1, R157 ;  /* 0x000000019b117824 */ /* 0x000fe400078e029d */
[----:B------:R-:W-:-:S04]  /*1d70*/  IMAD.MOV.U32 R16, RZ, RZ, R154 ;  /* 0x000000ffff107224 */ /* 0x000fc800078e009a */
[----:B------:R-:W-:-:S04]  /*1d80*/  IMAD.WIDE.U32 R14, R161, UR12, R16 ;  /* 0x0000000ca10e7c25 */ /* 0x000fc8000f8e0010 */
[----:B------:R-:W-:Y:S01]  /*1d90*/  IMAD.IADD R7, R15, 0x1, R159 ;  /* 0x000000010f077824 */ /* 0x000fe200078e029f */
[----:B------:R-:W-:-:S04]  /*1da0*/  LEA R18, P1, R14, UR16, 0x2 ;  /* 0x000000100e127c11 */ /* 0x000fc8000f8210ff */
[----:B------:R-:W-:-:S05]  /*1db0*/  LEA.HI.X R19, R14, UR17, R7, 0x2, P1 ;  /* 0x000000110e137c11 */ /* 0x000fca00088f1407 */
[----:B------:R-:W3:Y:S01]  /*1dc0*/  @P5 LDG.E.LTC128B R158, desc[UR14][R18.64] ;  /* 0x0000000e129e5981 */ /* 0x000ee2000c1e1920 */
[----:B------:R-:W-:Y:S01]  /*1dd0*/  LEA R14, P1, R152, UR10, 0x2 ;  /* 0x0000000a980e7c11 */ /* 0x000fe2000f8210ff */
[C---:B0-----:R-:W-:Y:S01]  /*1de0*/  IMAD.WIDE.U32 R20, R161.reuse, UR12, R20 ;  /* 0x0000000ca1147c25 */ /* 0x041fe2000f8e0014 */
[----:B------:R-:W-:Y:S01]  /*1df0*/  BSSY B1, `(.L_x_23) ;  /* 0x0000014000017945 */ /* 0x000fe20003800000 */
[----:B------:R-:W-:Y:S02]  /*1e00*/  ISETP.GT.AND P0, PT, R10, 0x8, P0 ;  /* 0x000000080a00780c */ /* 0x000fe40000704270 */
[----:B------:R-:W-:Y:S01]  /*1e10*/  LEA.HI.X R15, R152, UR11, R163, 0x2, P1 ;  /* 0x0000000b980f7c11 */ /* 0x000fe200088f14a3 */
[----:B------:R-:W-:Y:S01]  /*1e20*/  IMAD.WIDE.U32 R152, R161, UR12, R22 ;  /* 0x0000000ca1987c25 */ /* 0x000fe2000f8e0016 */
[----:B------:R-:W-:Y:S02]  /*1e30*/  ISETP.GT.AND P1, PT, R11, 0x1, PT ;  /* 0x000000010b00780c */ /* 0x000fe40003f24270 */
[-C--:B------:R-:W-:Y:S01]  /*1e40*/  IADD3 R155, P2, R154, R20.reuse, RZ ;  /* 0x000000149a9b7210 */ /* 0x080fe20007f5e0ff */
[C---:B------:R-:W-:Y:S01]  /*1e50*/  IMAD.IADD R161, R159.reuse, 0x1, R21 ;  /* 0x000000019fa17824 */ /* 0x040fe200078e0215 */
[----:B------:R-:W-:Y:S01]  /*1e60*/  IADD3 R154, P4, R22, R20, RZ ;  /* 0x00000014169a7210 */ /* 0x000fe20007f9e0ff */
[----:B------:R-:W-:Y:S01]  /*1e70*/  IMAD.IADD R153, R159, 0x1, R153 ;  /* 0x000000019f997824 */ /* 0x000fe200078e0299 */
[----:B------:R-:W-:Y:S01]  /*1e80*/  LEA R16, P6, R12, R14, 0x2 ;  /* 0x0000000e0c107211 */ /* 0x000fe200078c10ff */
[----:B------:R-:W-:-:S04]  /*1e90*/  IMAD.WIDE.U32 R152, R6, UR8, R152 ;  /* 0x0000000806987c25 */ /* 0x000fc8000f8e0098 */
[----:B---3--:R-:W-:-:S04]  /*1ea0*/  FMUL R7, R158, R9 ;  /* 0x000000099e077220 */ /* 0x008fc80000400000 */
[----:B--2---:R-:W-:Y:S01]  /*1eb0*/  FFMA R7, R24, R8, R7 ;  /* 0x0000000818077223 */ /* 0x004fe20000000007 */
[----:B------:R-:W-:Y:S01]  /*1ec0*/  IMAD.X R24, R161, 0x1, R17, P2 ;  /* 0x00000001a1187824 */ /* 0x000fe200010e0611 */
[----:B------:R-:W-:-:S03]  /*1ed0*/  LEA R20, P2, R155, UR16, 0x2 ;  /* 0x000000109b147c11 */ /* 0x000fc6000f8410ff */
[----:B------:R0:W-:Y:S01]  /*1ee0*/  @P5 STG.E desc[UR14][R14.64], R7 ;  /* 0x000000070e005986 */ /* 0x0001e2000c10190e */
[----:B------:R-:W-:Y:S02]  /*1ef0*/  ISETP.GT.AND P5, PT, R10, RZ, P1 ;  /* 0x000000ff0a00720c */ /* 0x000fe40000fa4270 */
[----:B------:R-:W-:-:S11]  /*1f00*/  LEA.HI.X R21, R155, UR17, R24, 0x2, P2 ;  /* 0x000000119b157c11 */ /* 0x000fd600090f1418 */
[----:B0-----:R-:W-:Y:S05]  /*1f10*/  @!P5 BRA `(.L_x_24) ;  /* 0x000000000004d947 */ /* 0x001fea0003800000 */
[----:B------:R0:W5:Y:S02]  /*1f20*/  LDG.E.LTC128B R158, desc[UR14][R20.64] ;  /* 0x0000000e149e7981 */ /* 0x000164000c1e1920 */
.L_x_24:
[----:B------:R-:W-:Y:S05]  /*1f30*/  BSYNC B1 ;  /* 0x0000000000017941 */ /* 0x000fea0003800000 */
.L_x_23:
[----:B-----5:R-:W-:Y:S01]  /*1f40*/  FMUL R22, R158, R9 ;  /* 0x000000099e167220 */ /* 0x020fe20000400000 */
[----:B------:R-:W-:Y:S01]  /*1f50*/  IMAD.IADD R7, R157, 0x1, R153 ;  /* 0x000000019d077824 */ /* 0x000fe200078e0299 */
[----:B------:R-:W-:Y:S01]  /*1f60*/  LEA.HI.X R17, R12, R15, R13, 0x2, P6 ;  /* 0x0000000f0c117211 */ /* 0x000fe200030f140d */
[----:B------:R-:W-:Y:S01]  /*1f70*/  BSSY B1, `(.L_x_25) ;  /* 0x0000008000017945 */ /* 0x000fe20003800000 */
[----:B------:R-:W-:Y:S01]  /*1f80*/  FFMA R153, R25, R8, R22 ;  /* 0x0000000819997223 */ /* 0x000fe20000000016 */
[----:B------:R-:W-:Y:S01]  /*1f90*/  LEA R24, P2, R152, UR16, 0x2 ;  /* 0x0000001098187c11 */ /* 0x000fe2000f8410ff */
[----:B------:R-:W-:-:S03]  /*1fa0*/  IMAD.X R155, R23, 0x1, R161, P4 ;  /* 0x00000001179b7824 */ /* 0x000fc600020e06a1 */
[----:B------:R1:W-:Y:S01]  /*1fb0*/  @P5 STG.E desc[UR14][R16.64], R153 ;  /* 0x0000009910005986 */ /* 0x0003e2000c10190e */
[----:B------:R-:W-:Y:S01]  /*1fc0*/  LEA.HI.X R25, R152, UR17, R7, 0x2, P2 ;  /* 0x0000001198197c11 */ /* 0x000fe200090f1407 */
[----:B------:R-:W-:Y:S07]  /*1fd0*/  @!P0 BRA `(.L_x_26) ;  /* 0x0000000000048947 */ /* 0x000fee0003800000 */
[----:B------:R2:W5:Y:S02]  /*1fe0*/  LDG.E.LTC128B R158, desc[UR14][R24.64+0x20] ;  /* 0x0000200e189e7981 */ /* 0x000564000c1e1920 */
.L_x_26:
[----:B------:R-:W-:Y:S05]  /*1ff0*/  BSYNC B1 ;  /* 0x0000000000017941 */ /* 0x000fea0003800000 */
.L_x_25:
[----:B------:R-:W-:-:S04]  /*2000*/  IMAD.WIDE.U32 R6, R6, UR8, R154 ;  /* 0x0000000806067c25 */ /* 0x000fc8000f8e009a */
[----:B-----5:R-:W-:Y:S01]  /*2010*/  FMUL R23, R158, R9 ;  /* 0x000000099e177220 */ /* 0x020fe20000400000 */
[----:B------:R-:W-:Y:S01]  /*2020*/  ISETP.GT.AND P1, PT, R10, 0x8, P1 ;  /* 0x000000080a00780c */ /* 0x000fe20000f24270 */
[----:B------:R-:W-:Y:S01]  /*2030*/  USHF.L.U64.HI UR10, UR12, 0x5, UR13 ;  /* 0x000000050c0a7899 */ /* 0x000fe2000801020d */
[----:B------:R-:W-:Y:S01]  /*2040*/  IMAD.IADD R7, R157, 0x1, R7 ;  /* 0x000000019d077824 */ /* 0x000fe200078e0207 */
[----:B------:R-:W-:Y:S01]  /*2050*/  LEA R22, P5, R6, UR16, 0x2 ;  /* 0x0000001006167c11 */ /* 0x000fe2000f8a10ff */
[----:B--2---:R-:W-:Y:S01]  /*2060*/  FFMA R25, R26, R8, R23 ;  /* 0x000000081a197223 */ /* 0x004fe20000000017 */
[----:B------:R-:W-:Y:S01]  /*2070*/  ISETP.GT.AND P2, PT, R11, 0x8, PT ;  /* 0x000000080b00780c */ /* 0x000fe20003f44270 */
[----:B------:R-:W-:Y:S01]  /*2080*/  USHF.L.U32 UR9, UR12, 0x5, URZ ;  /* 0x000000050c097899 */ /* 0x000fe2000800063f */
[----:B------:R-:W-:Y:S01]  /*2090*/  LEA.HI.X R23, R6, UR17, R7, 0x2, P5 ;  /* 0x0000001106177c11 */ /* 0x000fe2000a8f1407 */
[----:B------:R-:W-:Y:S01]  /*20a0*/  @P0 IMAD.MOV.U32 R6, RZ, RZ, R14 ;  /* 0x000000ffff060224 */ /* 0x000fe200078e000e */
[----:B------:R-:W-:Y:S01]  /*20b0*/  BSSY B1, `(.L_x_27) ;  /* 0x0000006000017945 */ /* 0x000fe20003800000 */
[----:B------:R-:W-:Y:S01]  /*20c0*/  @P0 IMAD.MOV.U32 R7, RZ, RZ, R15 ;  /* 0x000000ffff070224 */ /* 0x000fe200078e000f */
[----:B------:R-:W-:-:S04]  /*20d0*/  ISETP.GT.AND P4, PT, R10, RZ, P2 ;  /* 0x000000ff0a00720c */ /* 0x000fc80001784270 */
[----:B------:R2:W-:Y:S01]  /*20e0*/  @P0 STG.E desc[UR14][R6.64+0x20], R25 ;  /* 0x0000201906000986 */ /* 0x0005e2000c10190e */
[----:B------:R-:W-:Y:S08]  /*20f0*/  @!P1 BRA `(.L_x_28) ;  /* 0x0000000000049947 */ /* 0x000ff00003800000 */
[----:B------:R3:W5:Y:S02]  /*2100*/  LDG.E.LTC128B R158, desc[UR14][R22.64+0x20] ;  /* 0x0000200e169e7981 */ /* 0x000764000c1e1920 */
.L_x_28:
[----:B------:R-:W-:Y:S05]  /*2110*/  BSYNC B1 ;  /* 0x0000000000017941 */ /* 0x000fea0003800000 */
.L_x_27:
[----:B--2--5:R-:W-:Y:S01]  /*2120*/  FMUL R6, R158, R9 ;  /* 0x000000099e067220 */ /* 0x024fe20000400000 */
[----:B---3--:R-:W-:-:S03]  /*2130*/  IADD3 R22, P0, R18, UR9, RZ ;  /* 0x0000000912167c10 */ /* 0x008fc6000ff1e0ff */
[----:B------:R-:W-:Y:S01]  /*2140*/  FFMA R25, R27, R8, R6 ;  /* 0x000000081b197223 */ /* 0x000fe20000000006 */
[----:B------:R-:W-:-:S04]  /*2150*/  IADD3.X R23, R19, UR10, RZ, P0, !PT ;  /* 0x0000000a13177c10 */ /* 0x000fc800087fe4ff */
[----:B------:R2:W-:Y:S04]  /*2160*/  @P1 STG.E desc[UR14][R16.64+0x20], R25 ;  /* 0x0000201910001986 */ /* 0x0005e8000c10190e */
[----:B------:R-:W3:Y:S01]  /*2170*/  @P4 LDG.E.LTC128B R158, desc[UR14][R22.64] ;  /* 0x0000000e169e4981 */ /* 0x000ee2000c1e1920 */
[C---:B------:R-:W-:Y:S01]  /*2180*/  IMAD.SHL.U32 R6, R12.reuse, 0x20, RZ ;  /* 0x000000200c067824 */ /* 0x040fe200078e00ff */
[----:B------:R-:W-:Y:S01]  /*2190*/  SHF.L.U64.HI R7, R12, 0x5, R13 ;  /* 0x000000050c077819 */ /* 0x000fe2000001020d */
[----:B------:R-:W-:Y:S01]  /*21a0*/  BSSY B1, `(.L_x_29) ;  /* 0x000000c000017945 */ /* 0x000fe20003800000 */
[----:B------:R-:W-:Y:S02]  /*21b0*/  ISETP.GT.AND P0, PT, R11, 0x9, PT ;  /* 0x000000090b00780c */ /* 0x000fe40003f04270 */
[----:B------:R-:W-:-:S02]  /*21c0*/  IADD3 R26, P5, R6, R14, RZ ;  /* 0x0000000e061a7210 */ /* 0x000fc40007fbe0ff */
[----:B------:R-:W-:-:S03]  /*21d0*/  ISETP.GT.AND P1, PT, R10, RZ, P0 ;  /* 0x000000ff0a00720c */ /* 0x000fc60000724270 */
[----:B------:R-:W-:Y:S01]  /*21e0*/  IMAD.X R27, R7, 0x1, R15, P5 ;  /* 0x00000001071b7824 */ /* 0x000fe200028e060f */
[----:B------:R-:W-:-:S04]  /*21f0*/  IADD3 R152, P5, R20, UR9, RZ ;  /* 0x0000000914987c10 */ /* 0x000fc8000ffbe0ff */
[----:B-1----:R-:W-:Y:S01]  /*2200*/  IADD3.X R153, R21, UR10, RZ, P5, !PT ;  /* 0x0000000a15997c10 */ /* 0x002fe2000affe4ff */
[----:B---3--:R-:W-:-:S04]  /*2210*/  FMUL R13, R158, R9 ;  /* 0x000000099e0d7220 */ /* 0x008fc80000400000 */
[----:B------:R-:W-:-:S05]  /*2220*/  FFMA R13, R28, R8, R13 ;  /* 0x000000081c0d7223 */ /* 0x000fca000000000d */
[----:B------:R2:W-:Y:S01]  /*2230*/  @P4 STG.E desc[UR14][R26.64], R13 ;  /* 0x0000000d1a004986 */ /* 0x0005e2000c10190e */
[----:B------:R-:W-:Y:S05]  /*2240*/  @!P1 BRA `(.L_x_30) ;  /* 0x0000000000049947 */ /* 0x000fea0003800000 */
[----:B------:R1:W5:Y:S02]  /*2250*/  LDG.E.LTC128B R158, desc[UR14][R152.64] ;  /* 0x0000000e989e7981 */ /* 0x000364000c1e1920 */
.L_x_30:
[----:B------:R-:W-:Y:S05]  /*2260*/  BSYNC B1 ;  /* 0x0000000000017941 */ /* 0x000fea0003800000 */
.L_x_29:
[----:B------:R-:W-:Y:S01]  /*2270*/  UIADD3 UR7, UP0, UR9, 0x20, URZ ;  /* 0x0000002009077890 */ /* 0x000fe2000ff1e03f */
[----:B------:R-:W-:Y:S01]  /*2280*/  ISETP.GT.AND P2, PT, R10, 0x8, P2 ;  /* 0x000000080a00780c */ /* 0x000fe20001744270 */
[----:B-----5:R-:W-:Y:S01]  /*2290*/  FMUL R12, R158, R9 ;  /* 0x000000099e0c7220 */ /* 0x020fe20000400000 */
[----:B------:R-:W-:Y:S01]  /*22a0*/  IADD3 R24, P4, R6, R16, RZ ;  /* 0x0000001006187210 */ /* 0x000fe20007f9e0ff */
[----:B------:R-:W-:Y:S02]  /*22b0*/  UIADD3.X UR8, URZ, UR10, URZ, UP0, !UPT ;  /* 0x0000000a3f087290 */ /* 0x000fe400087fe43f */
[----:B------:R-:W-:Y:S01]  /*22c0*/  IADD3 R18, P5, R18, UR7, RZ ;  /* 0x0000000712127c10 */ /* 0x000fe2000ffbe0ff */
[----:B------:R-:W-:Y:S01]  /*22d0*/  FFMA R155, R29, R8, R12 ;  /* 0x000000081d9b7223 */ /* 0x000fe2000000000c */
[----:B--2---:R-:W-:Y:S02]  /*22e0*/  IMAD.X R25, R7, 0x1, R17, P4 ;  /* 0x0000000107197824 */ /* 0x004fe400020e0611 */
[----:B------:R-:W-:-:S03]  /*22f0*/  IADD3.X R19, R19, UR8, RZ, P5, !PT ;  /* 0x0000000813137c10 */ /* 0x000fc6000affe4ff */
[----:B------:R2:W-:Y:S04]  /*2300*/  @P1 STG.E desc[UR14][R24.64], R155 ;  /* 0x0000009b18001986 */ /* 0x0005e8000c10190e */
[----:B------:R-:W3:Y:S01]  /*2310*/  @P2 LDG.E.LTC128B R158, desc[UR14][R18.64] ;  /* 0x0000000e129e2981 */ /* 0x000ee2000c1e1920 */
[----:B------:R-:W-:Y:S01]  /*2320*/  IADD3 R13, P1, R6, 0x20, RZ ;  /* 0x00000020060d7810 */ /* 0x000fe20007f3e0ff */
[----:B------:R-:W-:Y:S01]  /*2330*/  BSSY B1, `(.L_x_31) ;  /* 0x000000c000017945 */ /* 0x000fe20003800000 */
[----:B------:R-:W-:Y:S02]  /*2340*/  ISETP.GT.AND P4, PT, R10, 0x8, P0 ;  /* 0x000000080a00780c */ /* 0x000fe40000784270 */
[----:B------:R-:W-:Y:S01]  /*2350*/  IADD3 R14, P5, R13, R14, RZ ;  /* 0x0000000e0d0e7210 */ /* 0x000fe20007fbe0ff */
[----:B------:R-:W-:Y:S01]  /*2360*/  IMAD.X R12, RZ, RZ, R7, P1 ;  /* 0x000000ffff0c7224 */ /* 0x000fe200008e0607 */
[----:B0-----:R-:W-:-:S03]  /*2370*/  IADD3 R20, P0, R20, UR7, RZ ;  /* 0x0000000714147c10 */ /* 0x001fc6000ff1e0ff */
[----:B------:R-:W-:Y:S01]  /*2380*/  IMAD.X R15, R12, 0x1, R15, P5 ;  /* 0x000000010c0f7824 */ /* 0x000fe200028e060f */
[----:B------:R-:W-:Y:S01]  /*2390*/  IADD3.X R21, R21, UR8, RZ, P0, !PT ;  /* 0x0000000815157c10 */ /* 0x000fe200087fe4ff */
[----:B---3--:R-:W-:-:S04]  /*23a0*/  FMUL R29, R158, R9 ;  /* 0x000000099e1d7220 */ /* 0x008fc80000400000 */
[----:B------:R-:W-:-:S05]  /*23b0*/  FFMA R29, R30, R8, R29 ;  /* 0x000000081e1d7223 */ /* 0x000fca000000001d */
[----:B------:R2:W-:Y:S01]  /*23c0*/  @P2 STG.E desc[UR14][R14.64], R29 ;  /* 0x0000001d0e002986 */ /* 0x0005e2000c10190e */
[----:B------:R-:W-:Y:S05]  /*23d0*/  @!P4 BRA `(.L_x_32) ;  /* 0x000000000004c947 */ /* 0x000fea0003800000 */
[----:B------:R0:W5:Y:S02]  /*23e0*/  LDG.E.LTC128B R158, desc[UR14][R20.64] ;  /* 0x0000000e149e7981 */ /* 0x000164000c1e1920 */
.L_x_32:
[----:B------:R-:W-:Y:S05]  /*23f0*/  BSYNC B1 ;  /* 0x0000000000017941 */ /* 0x000fea0003800000 */
.L_x_31:
[----:B------:R-:W-:Y:S01]  /*2400*/  IADD3 R16, P2, R13, R16, RZ ;  /* 0x000000100d107210 */ /* 0x000fe20007f5e0ff */
[----:B--2--5:R-:W-:Y:S01]  /*2410*/  FMUL R14, R158, R9 ;  /* 0x000000099e0e7220 */ /* 0x024fe20000400000 */
[C---:B------:R-:W-:Y:S01]  /*2420*/  ISETP.GT.AND P1, PT, R11.reuse, 0x10, PT ;  /* 0x000000100b00780c */ /* 0x040fe20003f24270 */
[----:B------:R-:W-:Y:S01]  /*2430*/  BSSY B1, `(.L_x_33) ;  /* 0x000000b000017945 */ /* 0x000fe20003800000 */
[----:B------:R-:W-:Y:S01]  /*2440*/  ISETP.GT.AND P0, PT, R11, 0x11, PT ;  /* 0x000000110b00780c */ /* 0x000fe20003f04270 */
[----:B------:R-:W-:Y:S01]  /*2450*/  FFMA R31, R31, R8, R14 ;  /* 0x000000081f1f7223 */ /* 0x000fe2000000000e */
[----:B------:R-:W-:Y:S01]  /*2460*/  IMAD.X R17, R12, 0x1, R17, P2 ;  /* 0x000000010c117824 */ /* 0x000fe200010e0611 */
[----:B------:R-:W-:Y:S02]  /*2470*/  ISETP.GT.AND P5, PT, R10, RZ, P1 ;  /* 0x000000ff0a00720c */ /* 0x000fe40000fa4270 */
[----:B------:R-:W-:Y:S02]  /*2480*/  IADD3 R18, P2, R22, UR9, RZ ;  /* 0x0000000916127c10 */ /* 0x000fe4000ff5e0ff */
[----:B------:R2:W-:Y:S01]  /*2490*/  @P4 STG.E desc[UR14][R16.64], R31 ;  /* 0x0000001f10004986 */ /* 0x0005e2000c10190e */
[----:B------:R-:W-:-:S02]  /*24a0*/  IADD3 R14, P6, R26, R6, RZ ;  /* 0x000000061a0e7210 */ /* 0x000fc40007fde0ff */
[----:B------:R-:W-:-:S06]  /*24b0*/  IADD3.X R19, R23, UR10, RZ, P2, !PT ;  /* 0x0000000a17137c10 */ /* 0x000fcc00097fe4ff */
[----:B------:R-:W-:Y:S05]  /*24c0*/  @!P5 BRA `(.L_x_34) ;  /* 0x000000000004d947 */ /* 0x000fea0003800000 */
[----:B------:R3:W5:Y:S02]  /*24d0*/  LDG.E.LTC128B R158, desc[UR14][R18.64] ;  /* 0x0000000e129e7981 */ /* 0x000764000c1e1920 */
.L_x_34:
[----:B------:R-:W-:Y:S05]  /*24e0*/  BSYNC B1 ;  /* 0x0000000000017941 */ /* 0x000fea0003800000 */
.L_x_33:
[----:B--2--5:R-:W-:Y:S01]  /*24f0*/  FMUL R17, R158, R9 ;  /* 0x000000099e117220 */ /* 0x024fe20000400000 */
[----:B------:R-:W-:Y:S01]  /*2500*/  IMAD.X R15, R27, 0x1, R7, P6 ;  /* 0x000000011b0f7824 */ /* 0x000fe200030e0607 */
[----:B------:R-:W-:Y:S01]  /*2510*/  ISETP.GT.AND P2, PT, R10, RZ, P0 ;  /* 0x000000ff0a00720c */ /* 0x000fe20000744270 */
[----:B------:R-:W-:Y:S01]  /*2520*/  BSSY B1, `(.L_x_35) ;  /* 0x0000008000017945 */ /* 0x000fe20003800000 */
[----:B------:R-:W-:Y:S01]  /*2530*/  FFMA R17, R32, R8, R17 ;  /* 0x0000000820117223 */ /* 0x000fe20000000011 */
[----:B0-----:R-:W-:Y:S02]  /*2540*/  IADD3 R20, P6, R152, UR9, RZ ;  /* 0x0000000998147c10 */ /* 0x001fe4000ffde0ff */
[----:B------:R-:W-:Y:S02]  /*2550*/  IADD3 R16, P4, R24, R6, RZ ;  /* 0x0000000618107210 */ /* 0x000fe40007f9e0ff */
[----:B------:R0:W-:Y:S01]  /*2560*/  @P5 STG.E desc[UR14][R14.64], R17 ;  /* 0x000000110e005986 */ /* 0x0001e2000c10190e */
[----:B------:R-:W-:-:S05]  /*2570*/  IADD3.X R21, R153, UR10, RZ, P6, !PT ;  /* 0x0000000a99157c10 */ /* 0x000fca000b7fe4ff */
[----:B------:R-:W-:Y:S05]  /*2580*/  @!P2 BRA `(.L_x_36) ;  /* 0x000000000004a947 */ /* 0x000fea0003800000 */
[----:B------:R2:W5:Y:S02]  /*2590*/  LDG.E.LTC128B R158, desc[UR14][R20.64] ;  /* 0x0000000e149e7981 */ /* 0x000564000c1e1920 */
.L_x_36:
[----:B------:R-:W-:Y:S05]  /*25a0*/  BSYNC B1 ;  /* 0x0000000000017941 */ /* 0x000fea0003800000 */
.L_x_35:
[----:B-----5:R-:W-:Y:S01]  /*25b0*/  FMUL R28, R158, R9 ;  /* 0x000000099e1c7220 */ /* 0x020fe20000400000 */
[----:B0-----:R-:W-:Y:S01]  /*25c0*/  IMAD.X R17, R25, 0x1, R7, P4 ;  /* 0x0000000119117824 */ /* 0x001fe200020e0607 */
[----:B------:R-:W-:Y:S01]  /*25d0*/  ISETP.GT.AND P1, PT, R10, 0x8, P1 ;  /* 0x000000080a00780c */ /* 0x000fe20000f24270 */
[----:B------:R-:W-:Y:S01]  /*25e0*/  BSSY B1, `(.L_x_37) ;  /* 0x0000008000017945 */ /* 0x000fe20003800000 */
[----:B------:R-:W-:Y:S01]  /*25f0*/  FFMA R33, R33, R8, R28 ;  /* 0x0000000821217223 */ /* 0x000fe2000000001c */
[----:B------:R-:W-:Y:S02]  /*2600*/  IADD3 R22, P4, R22, UR7, RZ ;  /* 0x0000000716167c10 */ /* 0x000fe4000ff9e0ff */
[----:B------:R-:W-:Y:S02]  /*2610*/  IADD3 R28, P5, R13, R26, RZ ;  /* 0x0000001a0d1c7210 */ /* 0x000fe40007fbe0ff */
[----:B------:R0:W-:Y:S01]  /*2620*/  @P2 STG.E desc[UR14][R16.64], R33 ;  /* 0x0000002110002986 */ /* 0x0001e2000c10190e */
[----:B------:R-:W-:-:S05]  /*2630*/  IADD3.X R23, R23, UR8, RZ, P4, !PT ;  /* 0x0000000817177c10 */ /* 0x000fca000a7fe4ff */
[----:B------:R-:W-:Y:S05]  /*2640*/  @!P1 BRA `(.L_x_38) ;  /* 0x0000000000049947 */ /* 0x000fea0003800000 */
[----:B------:R4:W5:Y:S02]  /*2650*/  LDG.E.LTC128B R158, desc[UR14][R22.64] ;  /* 0x0000000e169e7981 */ /* 0x000964000c1e1920 */
.L_x_38:
[----:B------:R-:W-:Y:S05]  /*2660*/  BSYNC B1 ;  /* 0x0000000000017941 */ /* 0x000fea0003800000 */
.L_x_37:
[----:B----45:R-:W-:Y:S01]  /*2670*/  FMUL R23, R158, R9 ;  /* 0x000000099e177220 */ /* 0x030fe20000400000 */
[----:B------:R-:W-:Y:S01]  /*2680*/  IMAD.X R29, R12, 0x1, R27, P5 ;  /* 0x000000010c1d7824 */ /* 0x000fe200028e061b */
[----:B------:R-:W-:Y:S01]  /*2690*/  ISETP.GT.AND P2, PT, R10, 0x8, P0 ;  /* 0x000000080a00780c */ /* 0x000fe20000744270 */
[----:B------:R-:W-:Y:S01]  /*26a0*/  BSSY B1, `(.L_x_39) ;  /* 0x0000007000017945 */ /* 0x000fe20003800000 */
[----:B------:R-:W-:Y:S01]  /*26b0*/  FFMA R27, R34, R8, R23 ;  /* 0x00000008221b7223 */ /* 0x000fe20000000017 */
[----:B------:R-:W-:-:S04]  /*26c0*/  IADD3 R22, P0, R152, UR7, RZ ;  /* 0x0000000798167c10 */ /* 0x000fc8000ff1e0ff */
[----:B------:R4:W-:Y:S01]  /*26d0*/  @P1 STG.E desc[UR14][R28.64], R27 ;  /* 0x0000001b1c001986 */ /* 0x0009e2000c10190e */
[----:B------:R-:W-:-:S05]  /*26e0*/  IADD3.X R23, R153, UR8, RZ, P0, !PT ;  /* 0x0000000899177c10 */ /* 0x000fca00087fe4ff */
[----:B------:R-:W-:Y:S05]  /*26f0*/  @!P2 BRA `(.L_x_40) ;  /* 0x000000000004a947 */ /* 0x000fea0003800000 */
[----:B------:R0:W5:Y:S02]  /*2700*/  LDG.E.LTC128B R158, desc[UR14][R22.64] ;  /* 0x0000000e169e7981 */ /* 0x000164000c1e1920 */
.L_x_40:
[----:B------:R-:W-:Y:S05]  /*2710*/  BSYNC B1 ;  /* 0x0000000000017941 */ /* 0x000fea0003800000 */
.L_x_39:
[----:B0-----:R-:W-:Y:S01]  /*2720*/  IADD3 R22, P5, R13, R24, RZ ;  /* 0x000000180d167210 */ /* 0x001fe20007fbe0ff */
[----:B-----5:R-:W-:Y:S01]  /*2730*/  FMUL R26, R158, R9 ;  /* 0x000000099e1a7220 */ /* 0x020fe20000400000 */
[----:B------:R-:W-:Y:S01]  /*2740*/  ISETP.GT.AND P1, PT, R11, 0x18, PT ;  /* 0x000000180b00780c */ /* 0x000fe20003f24270 */
[----:B------:R-:W-:Y:S01]  /*2750*/  BSSY B1, `(.L_x_41) ;  /* 0x000000b000017945 */ /* 0x000fe20003800000 */
[----:B------:R-:W-:Y:S01]  /*2760*/  IADD3 R24, P6, R18, UR9, RZ ;  /* 0x0000000912187c10 */ /* 0x000fe2000ffde0ff */
[----:B------:R-:W-:Y:S01]  /*2770*/  FFMA R35, R35, R8, R26 ;  /* 0x0000000823237223 */ /* 0x000fe2000000001a */
[----:B------:R-:W-:Y:S01]  /*2780*/  IMAD.X R23, R12, 0x1, R25, P5 ;  /* 0x000000010c177824 */ /* 0x000fe200028e0619 */
[----:B------:R-:W-:Y:S02]  /*2790*/  ISETP.GT.AND P4, PT, R10, RZ, P1 ;  /* 0x000000ff0a00720c */ /* 0x000fe40000f84270 */
[----:B------:R-:W-:Y:S02]  /*27a0*/  ISETP.GT.AND P0, PT, R11, 0x19, PT ;  /* 0x000000190b00780c */ /* 0x000fe40003f04270 */
[----:B------:R0:W-:Y:S01]  /*27b0*/  @P2 STG.E desc[UR14][R22.64], R35 ;  /* 0x0000002316002986 */ /* 0x0001e2000c10190e */
[----:B------:R-:W-:-:S02]  /*27c0*/  IADD3 R26, P5, R14, R6, RZ ;  /* 0x000000060e1a7210 */ /* 0x000fc40007fbe0ff */
[----:B------:R-:W-:-:S06]  /*27d0*/  IADD3.X R25, R19, UR10, RZ, P6, !PT ;  /* 0x0000000a13197c10 */ /* 0x000fcc000b7fe4ff */
[----:B------:R-:W-:Y:S05]  /*27e0*/  @!P4 BRA `(.L_x_42) ;  /* 0x000000000004c947 */ /* 0x000fea0003800000 */
[----:B------:R0:W5:Y:S02]  /*27f0*/  LDG.E.LTC128B R158, desc[UR14][R24.64] ;  /* 0x0000000e189e7981 */ /* 0x000164000c1e1920 */
.L_x_42:
[----:B------:R-:W-:Y:S05]  /*2800*/  BSYNC B1 ;  /* 0x0000000000017941 */ /* 0x000fea0003800000 */
.L_x_41:
[----:B0----5:R-:W-:Y:S01]  /*2810*/  FMUL R23, R158, R9 ;  /* 0x000000099e177220 */ /* 0x021fe20000400000 */
[----:B----4-:R-:W-:Y:S01]  /*2820*/  IMAD.X R27, R15, 0x1, R7, P5 ;  /* 0x000000010f1b7824 */ /* 0x010fe200028e0607 */
[----:B------:R-:W-:Y:S01]  /*2830*/  ISETP.GT.AND P2, PT, R10, RZ, P0 ;  /* 0x000000ff0a00720c */ /* 0x000fe20000744270 */
        /* <DEDUP_REMOVED lines=8> */
.L_x_44:
[----:B------:R-:W-:Y:S05]  /*28c0*/  BSYNC B1 ;  /* 0x0000000000017941 */ /* 0x000fea0003800000 */
.L_x_43:
[----:B-----5:R-:W-:Y:S01]  /*28d0*/  FMUL R30, R158, R9 ;  /* 0x000000099e1e7220 */ /* 0x020fe20000400000 */
[----:B0-----:R-:W-:Y:S01]  /*28e0*/  IMAD.X R29, R17, 0x1, R7, P5 ;  /* 0x00000001111d7824 */ /* 0x001fe200028e0607 */
[----:B------:R-:W-:Y:S01]  /*28f0*/  ISETP.GT.AND P1, PT, R10, 0x8, P1 ;  /* 0x000000080a00780c */ /* 0x000fe20000f24270 */
[----:B------:R-:W-:Y:S01]  /*2900*/  BSSY B1, `(.L_x_45) ;  /* 0x0000008000017945 */ /* 0x000fe20003800000 */
[----:B------:R-:W-:Y:S01]  /*2910*/  FFMA R37, R37, R8, R30 ;  /* 0x0000000825257223 */ /* 0x000fe2000000001e */
[----:B---3--:R-:W-:Y:S02]  /*2920*/  IADD3 R18, P4, R18, UR7, RZ ;  /* 0x0000000712127c10 */ /* 0x008fe4000ff9e0ff */
[----:B------:R-:W-:Y:S02]  /*2930*/  IADD3 R30, P5, R14, R13, RZ ;  /* 0x0000000d0e1e7210 */ /* 0x000fe40007fbe0ff */
[----:B------:R0:W-:Y:S01]  /*2940*/  @P2 STG.E desc[UR14][R28.64], R37 ;  /* 0x000000251c002986 */ /* 0x0001e2000c10190e */
[----:B------:R-:W-:-:S05]  /*2950*/  IADD3.X R19, R19, UR8, RZ, P4, !PT ;  /* 0x0000000813137c10 */ /* 0x000fca000a7fe4ff */
[----:B------:R-:W-:Y:S05]  /*2960*/  @!P1 BRA `(.L_x_46) ;  /* 0x0000000000049947 */ /* 0x000fea0003800000 */
[----:B------:R3:W5:Y:S02]  /*2970*/  LDG.E.LTC128B R158, desc[UR14][R18.64] ;  /* 0x0000000e129e7981 */ /* 0x000764000c1e1920 */
.L_x_46:
[----:B------:R-:W-:Y:S05]  /*2980*/  BSYNC B1 ;  /* 0x0000000000017941 */ /* 0x000fea0003800000 */
.L_x_45:
[----:B---3-5:R-:W-:Y:S01]  /*2990*/  FMUL R19, R158, R9 ;  /* 0x000000099e137220 */ /* 0x028fe20000400000 */
        /* <DEDUP_REMOVED lines=9> */
.L_x_48:
[----:B------:R-:W-:Y:S05]  /*2a30*/  BSYNC B1 ;  /* 0x0000000000017941 */ /* 0x000fea0003800000 */
.L_x_47:
        /* <DEDUP_REMOVED lines=14> */
.L_x_50:
[----:B------:R-:W-:Y:S05]  /*2b20*/  BSYNC B1 ;  /* 0x0000000000017941 */ /* 0x000fea0003800000 */
.L_x_49:
[----:B0----5:R-:W-:Y:S01]  /*2b30*/  FMUL R15, R158, R9 ;  /* 0x000000099e0f7220 */ /* 0x021fe20000400000 */
[----:B---3--:R-:W-:Y:S01]  /*2b40*/  IMAD.X R19, R27, 0x1, R7, P5 ;  /* 0x000000011b137824 */ /* 0x008fe200028e0607 */
[----:B------:R-:W-:Y:S01]  /*2b50*/  ISETP.GT.AND P2, PT, R10, RZ, P0 ;  /* 0x000000ff0a00720c */ /* 0x000fe20000744270 */
[----:B------:R-:W-:Y:S01]  /*2b60*/  BSSY B1, `(.L_x_51) ;  /* 0x0000008000017945 */ /* 0x000fe20003800000 */
[----:B--2---:R-:W-:Y:S01]  /*2b70*/  FFMA R21, R40, R8, R15 ;  /* 0x0000000828157223 */ /* 0x004fe2000000000f */
[----:B------:R-:W-:Y:S02]  /*2b80*/  IADD3 R14, P6, R22, UR9, RZ ;  /* 0x00000009160e7c10 */ /* 0x000fe4000ffde0ff */
[----:B------:R-:W-:Y:S02]  /*2b90*/  IADD3 R20, P5, R28, R6, RZ ;  /* 0x000000061c147210 */ /* 0x000fe40007fbe0ff */
[----:B------:R0:W-:Y:S01]  /*2ba0*/  @P4 STG.E desc[UR14][R18.64], R21 ;  /* 0x0000001512004986 */ /* 0x0001e2000c10190e */
[----:B------:R-:W-:-:S05]  /*2bb0*/  IADD3.X R15, R23, UR10, RZ, P6, !PT ;  /* 0x0000000a170f7c10 */ /* 0x000fca000b7fe4ff */
[----:B------:R-:W-:Y:S05]  /*2bc0*/  @!P2 BRA `(.L_x_52) ;  /* 0x000000000004a947 */ /* 0x000fea0003800000 */
[----:B------:R2:W5:Y:S02]  /*2bd0*/  LDG.E.LTC128B R158, desc[UR14][R14.64] ;  /* 0x0000000e0e9e7981 */ /* 0x000564000c1e1920 */
.L_x_52:
[----:B------:R-:W-:Y:S05]  /*2be0*/  BSYNC B1 ;  /* 0x0000000000017941 */ /* 0x000fea0003800000 */
.L_x_51:
        /* <DEDUP_REMOVED lines=11> */
.L_x_54:
[----:B------:R-:W-:Y:S05]  /*2ca0*/  BSYNC B1 ;  /* 0x0000000000017941 */ /* 0x000fea0003800000 */
.L_x_53:
[----:B---3-5:R-:W-:Y:S01]  /*2cb0*/  FMUL R25, R158, R9 ;  /* 0x000000099e197220 */ /* 0x028fe20000400000 */
[----:B------:R-:W-:Y:S01]  /*2cc0*/  IMAD.X R31, R27, 0x1, R12, P5 ;  /* 0x000000011b1f7824 */ /* 0x000fe200028e060c */
[----:B------:R-:W-:Y:S01]  /*2cd0*/  ISETP.GT.AND P2, PT, R10, 0x8, P0 ;  /* 0x000000080a00780c */ /* 0x000fe20000744270 */
[----:B------:R-:W-:Y:S01]  /*2ce0*/  BSSY B1, `(.L_x_55) ;  /* 0x0000007000017945 */ /* 0x000fe20003800000 */
[----:B------:R-:W-:Y:S01]  /*2cf0*/  FFMA R25, R42, R8, R25 ;  /* 0x000000082a197223 */ /* 0x000fe20000000019 */
[----:B----4-:R-:W-:-:S04]  /*2d00*/  IADD3 R22, P0, R22, UR7, RZ ;  /* 0x0000000716167c10 */ /* 0x010fc8000ff1e0ff */
[----:B------:R3:W-:Y:S01]  /*2d10*/  @P1 STG.E desc[UR14][R30.64], R25 ;  /* 0x000000191e001986 */ /* 0x0007e2000c10190e */
[----:B------:R-:W-:-:S05]  /*2d20*/  IADD3.X R23, R23, UR8, RZ, P0, !PT ;  /* 0x0000000817177c10 */ /* 0x000fca00087fe4ff */
[----:B------:R-:W-:Y:S05]  /*2d30*/  @!P2 BRA `(.L_x_56) ;  /* 0x000000000004a947 */ /* 0x000fea0003800000 */
[----:B------:R4:W5:Y:S02]  /*2d40*/  LDG.E.LTC128B R158, desc[UR14][R22.64] ;  /* 0x0000000e169e7981 */ /* 0x000964000c1e1920 */
.L_x_56:
[----:B------:R-:W-:Y:S05]  /*2d50*/  BSYNC B1 ;  /* 0x0000000000017941 */ /* 0x000fea0003800000 */
.L_x_55:
[----:B----4-:R-:W-:Y:S01]  /*2d60*/  IADD3 R22, P5, R28, R13, RZ ;  /* 0x0000000d1c167210 */ /* 0x010fe20007fbe0ff */
[----:B-----5:R-:W-:Y:S01]  /*2d70*/  FMUL R24, R158, R9 ;  /* 0x000000099e187220 */ /* 0x020fe20000400000 */
        /* <DEDUP_REMOVED lines=9> */
[----:B---3--:R-:W-:-:S06]  /*2e10*/  IADD3.X R25, R17, UR10, RZ, P6, !PT ;  /* 0x0000000a11197c10 */ /* 0x008fcc000b7fe4ff */
[----:B------:R-:W-:Y:S05]  /*2e20*/  @!P4 BRA `(.L_x_58) ;  /* 0x000000000004c947 */ /* 0x000fea0003800000 */
[----:B------:R3:W5:Y:S02]  /*2e30*/  LDG.E.LTC128B R158, desc[UR14][R24.64] ;  /* 0x0000000e189e7981 */ /* 0x000764000c1e1920 */
.L_x_58:
[----:B------:R-:W-:Y:S05]  /*2e40*/  BSYNC B1 ;  /* 0x0000000000017941 */ /* 0x000fea0003800000 */
.L_x_57:
[----:B----45:R-:W-:Y:S01]  /*2e50*/  FMUL R23, R158, R9 ;  /* 0x000000099e177220 */ /* 0x030fe20000400000 */
[----:B------:R-:W-:Y:S01]  /*2e60*/  IMAD.X R27, R19, 0x1, R7, P5 ;  /* 0x00000001131b7824 */ /* 0x000fe200028e0607 */
        /* <DEDUP_REMOVED lines=9> */
.L_x_60:
[----:B------:R-:W-:Y:S05]  /*2f00*/  BSYNC B1 ;  /* 0x0000000000017941 */ /* 0x000fea0003800000 */
.L_x_59:
[----:B-----5:R-:W-:Y:S01]  /*2f10*/  FMUL R30, R158, R9 ;  /* 0x000000099e1e7220 */ /* 0x020fe20000400000 */
[----:B----4-:R-:W-:Y:S01]  /*2f20*/  IMAD.X R29, R21, 0x1, R7, P5 ;  /* 0x00000001151d7824 */ /* 0x010fe200028e0607 */
        /* <DEDUP_REMOVED lines=9> */
.L_x_62:
[----:B------:R-:W-:Y:S05]  /*2fc0*/  BSYNC B1 ;  /* 0x0000000000017941 */ /* 0x000fea0003800000 */
.L_x_61:
[----:B0----5:R-:W-:Y:S01]  /*2fd0*/  FMUL R17, R158, R9 ;  /* 0x000000099e117220 */ /* 0x021fe20000400000 */
[----:B------:R-:W-:Y:S01]  /*2fe0*/  IMAD.X R31, R19, 0x1, R12, P5 ;  /* 0x00000001131f7824 */ /* 0x000fe200028e060c */
[----:B------:R-:W-:Y:S01]  /*2ff0*/  ISETP.GT.AND P2, PT, R10, 0x8, P0 ;  /* 0x000000080a00780c */ /* 0x000fe20000744270 */
[----:B------:R-:W-:Y:S01]  /*3000*/  BSSY B1, `(.L_x_63) ;  /* 0x0000007000017945 */ /* 0x000fe20003800000 */
[----:B------:R-:W-:Y:S01]  /*3010*/  FFMA R17, R46, R8, R17 ;  /* 0x000000082e117223 */ /* 0x000fe20000000011 */
[----:B--2---:R-:W-:-:S04]  /*3020*/  IADD3 R14, P0, R14, UR7, RZ ;  /* 0x000000070e0e7c10 */ /* 0x004fc8000ff1e0ff */
[----:B------:R0:W-:Y:S01]  /*3030*/  @P1 STG.E desc[UR14][R30.64], R17 ;  /* 0x000000111e001986 */ /* 0x0001e2000c10190e */
[----:B------:R-:W-:-:S05]  /*3040*/  IADD3.X R15, R15, UR8, RZ, P0, !PT ;  /* 0x000000080f0f7c10 */ /* 0x000fca00087fe4ff */
[----:B------:R-:W-:Y:S05]  /*3050*/  @!P2 BRA `(.L_x_64) ;  /* 0x000000000004a947 */ /* 0x000fea0003800000 */
[----:B------:R2:W5:Y:S02]  /*3060*/  LDG.E.LTC128B R158, desc[UR14][R14.64] ;  /* 0x0000000e0e9e7981 */ /* 0x000564000c1e1920 */
.L_x_64:
[----:B------:R-:W-:Y:S05]  /*3070*/  BSYNC B1 ;  /* 0x0000000000017941 */ /* 0x000fea0003800000 */
.L_x_63:
[----:B--2---:R-:W-:Y:S01]  /*3080*/  IADD3 R14, P5, R20, R13, RZ ;  /* 0x0000000d140e7210 */ /* 0x004fe20007fbe0ff */
        /* <DEDUP_REMOVED lines=10> */
[----:B0-----:R-:W-:-:S06]  /*3130*/  IADD3.X R17, R25, UR10, RZ, P6, !PT ;  /* 0x0000000a19117c10 */ /* 0x001fcc000b7fe4ff */
[----:B------:R-:W-:Y:S05]  /*3140*/  @!P4 BRA `(.L_x_66) ;  /* 0x000000000004c947 */ /* 0x000fea0003800000 */
[----:B------:R0:W5:Y:S02]  /*3150*/  LDG.E.LTC128B R158, desc[UR14][R16.64] ;  /* 0x0000000e109e7981 */ /* 0x000164000c1e1920 */
.L_x_66:
[----:B------:R-:W-:Y:S05]  /*3160*/  BSYNC B1 ;  /* 0x0000000000017941 */ /* 0x000fea0003800000 */
.L_x_65:
[----:B--2--5:R-:W-:Y:S01]  /*3170*/  FMUL R15, R158, R9 ;  /* 0x000000099e0f7220 */ /* 0x024fe20000400000 */
        /* <DEDUP_REMOVED lines=10> */
.L_x_68:
[----:B------:R-:W-:Y:S05]  /*3220*/  BSYNC B1 ;  /* 0x0000000000017941 */ /* 0x000fea0003800000 */
.L_x_67:
[----:B-----5:R-:W-:Y:S01]  /*3230*/  FMUL R30, R158, R9 ;  /* 0x000000099e1e7220 */ /* 0x020fe20000400000 */
[----:B--2---:R-:W-:Y:S01]  /*3240*/  IMAD.X R21, R29, 0x1, R7, P5 ;  /* 0x000000011d157824 */ /* 0x004fe200028e0607 */
        /* <DEDUP_REMOVED lines=9> */
.L_x_70:
[----:B------:R-:W-:Y:S05]  /*32e0*/  BSYNC B1 ;  /* 0x0000000000017941 */ /* 0x000fea0003800000 */
.L_x_69:
        /* <DEDUP_REMOVED lines=10> */
.L_x_72:
[----:B------:R-:W-:Y:S05]  /*3390*/  BSYNC B1 ;  /* 0x0000000000017941 */ /* 0x000fea0003800000 */
.L_x_71:
[----:B0-----:R-:W-:Y:S01]  /*33a0*/  IADD3 R22, P5, R28, R13, RZ ;  /* 0x0000000d1c167210 */ /* 0x001fe20007fbe0ff */
        /* <DEDUP_REMOVED lines=13> */
.L_x_74:
[----:B------:R-:W-:Y:S05]  /*3480*/  BSYNC B1 ;  /* 0x0000000000017941 */ /* 0x000fea0003800000 */
.L_x_73:
[----:B0----5:R-:W-:Y:S01]  /*3490*/  FMUL R23, R158, R9 ;  /* 0x000000099e177220 */ /* 0x021fe20000400000 */
[----:B------:R-:W-:Y:S01]  /*34a0*/  IMAD.X R27, R19, 0x1, R7, P5 ;  /* 0x00000001131b7824 */ /* 0x000fe200028e0607 */
[----:B------:R-:W-:Y:S01]  /*34b0*/  ISETP.GT.AND P2, PT, R10, RZ, P0 ;  /* 0x000000ff0a00720c */ /* 0x000fe20000744270 */
[----:B------:R-:W-:Y:S01]  /*34c0*/  BSSY B1, `(.L_x_75) ;  /* 0x0000008000017945 */ /* 0x000fe20003800000 */
[----:B----4-:R-:W-:Y:S01]  /*34d0*/  FFMA R29, R52, R8, R23 ;  /* 0x00000008341d7223 */ /* 0x010fe20000000017 */
[----:B------:R-:W-:Y:S02]  /*34e0*/  IADD3 R22, P6, R14, UR9, RZ ;  /* 0x000000090e167c10 */ /* 0x000fe4000ffde0ff */
[----:B------:R-:W-:Y:S02]  /*34f0*/  IADD3 R28, P5, R20, R6, RZ ;  /* 0x00000006141c7210 */ /* 0x000fe40007fbe0ff */
[----:B------:R0:W-:Y:S01]  /*3500*/  @P4 STG.E desc[UR14][R26.64], R29 ;  /* 0x0000001d1a004986 */ /* 0x0001e2000c10190e */
[----:B------:R-:W-:-:S05]  /*3510*/  IADD3.X R23, R15, UR10, RZ, P6, !PT ;  /* 0x0000000a0f177c10 */ /* 0x000fca000b7fe4ff */
[----:B------:R-:W-:Y:S05]  /*3520*/  @!P2 BRA `(.L_x_76) ;  /* 0x000000000004a947 */ /* 0x000fea0003800000 */
[----:B------:R4:W5:Y:S02]  /*3530*/  LDG.E.LTC128B R158, desc[UR14][R22.64] ;  /* 0x0000000e169e7981 */ /* 0x000964000c1e1920 */
.L_x_76:
[----:B------:R-:W-:Y:S05]  /*3540*/  BSYNC B1 ;  /* 0x0000000000017941 */ /* 0x000fea0003800000 */
.L_x_75:
        /* <DEDUP_REMOVED lines=11> */
.L_x_78:
[----:B------:R-:W-:Y:S05]  /*3600*/  BSYNC B1 ;  /* 0x0000000000017941 */ /* 0x000fea0003800000 */
.L_x_77:
[----:B0----5:R-:W-:Y:S01]  /*3610*/  FMUL R17, R158, R9 ;  /* 0x000000099e117220 */ /* 0x021fe20000400000 */
        /* <DEDUP_REMOVED lines=9> */
.L_x_80:
[----:B------:R-:W-:Y:S05]  /*36b0*/  BSYNC B1 ;  /* 0x0000000000017941 */ /* 0x000fea0003800000 */
.L_x_79:
        /* <DEDUP_REMOVED lines=14> */
.L_x_82:
[----:B------:R-:W-:Y:S05]  /*37a0*/  BSYNC B1 ;  /* 0x0000000000017941 */ /* 0x000fea0003800000 */
.L_x_81:
[----:B0----5:R-:W-:Y:S01]  /*37b0*/  FMUL R15, R158, R9 ;  /* 0x000000099e0f7220 */ /* 0x021fe20000400000 */
[----:B------:R-:W-:Y:S01]  /*37c0*/  IMAD.X R19, R27, 0x1, R7, P5 ;  /* 0x000000011b137824 */ /* 0x000fe200028e0607 */
        /* <DEDUP_REMOVED lines=9> */
.L_x_84:
[----:B------:R-:W-:Y:S05]  /*3860*/  BSYNC B1 ;  /* 0x0000000000017941 */ /* 0x000fea0003800000 */
.L_x_83:
        /* <DEDUP_REMOVED lines=11> */
.L_x_86:
[----:B------:R-:W-:Y:S05]  /*3920*/  BSYNC B1 ;  /* 0x0000000000017941 */ /* 0x000fea0003800000 */
.L_x_85:
        /* <DEDUP_REMOVED lines=10> */
.L_x_88:
[----:B------:R-:W-:Y:S05]  /*39d0*/  BSYNC B1 ;  /* 0x0000000000017941 */ /* 0x000fea0003800000 */
.L_x_87:
        /* <DEDUP_REMOVED lines=14> */
.L_x_90:
[----:B------:R-:W-:Y:S05]  /*3ac0*/  BSYNC B1 ;  /* 0x0000000000017941 */ /* 0x000fea0003800000 */
.L_x_89:
        /* <DEDUP_REMOVED lines=11> */
.L_x_92:
[----:B------:R-:W-:Y:S05]  /*3b80*/  BSYNC B1 ;  /* 0x0000000000017941 */ /* 0x000fea0003800000 */
.L_x_91:
        /* <DEDUP_REMOVED lines=11> */
.L_x_94:
[----:B------:R-:W-:Y:S05]  /*3c40*/  BSYNC B1 ;  /* 0x0000000000017941 */ /* 0x000fea0003800000 */
.L_x_93:
        /* <DEDUP_REMOVED lines=10> */
.L_x_96:
[----:B------:R-:W-:Y:S05]  /*3cf0*/  BSYNC B1 ;  /* 0x0000000000017941 */ /* 0x000fea0003800000 */
.L_x_95:
        /* <DEDUP_REMOVED lines=14> */
.L_x_98:
[----:B------:R-:W-:Y:S05]  /*3de0*/  BSYNC B1 ;  /* 0x0000000000017941 */ /* 0x000fea0003800000 */
.L_x_97:
        /* <DEDUP_REMOVED lines=11> */
.L_x_100:
[----:B------:R-:W-:Y:S05]  /*3ea0*/  BSYNC B1 ;  /* 0x0000000000017941 */ /* 0x000fea0003800000 */
.L_x_99:
        /* <DEDUP_REMOVED lines=11> */
.L_x_102:
[----:B------:R-:W-:Y:S05]  /*3f60*/  BSYNC B1 ;  /* 0x0000000000017941 */ /* 0x000fea0003800000 */
.L_x_101:
        /* <DEDUP_REMOVED lines=10> */
.L_x_104:
[----:B------:R-:W-:Y:S05]  /*4010*/  BSYNC B1 ;  /* 0x0000000000017941 */ /* 0x000fea0003800000 */
.L_x_103:
        /* <DEDUP_REMOVED lines=14> */
.L_x_106:
[----:B------:R-:W-:Y:S05]  /*4100*/  BSYNC B1 ;  /* 0x0000000000017941 */ /* 0x000fea0003800000 */
.L_x_105:
        /* <DEDUP_REMOVED lines=11> */
.L_x_108:
[----:B------:R-:W-:Y:S05]  /*41c0*/  BSYNC B1 ;  /* 0x0000000000017941 */ /* 0x000fea0003800000 */
.L_x_107:
        /* <DEDUP_REMOVED lines=11> */
.L_x_110:
[----:B------:R-:W-:Y:S05]  /*4280*/  BSYNC B1 ;  /* 0x0000000000017941 */ /* 0x000fea0003800000 */
.L_x_109:
        /* <DEDUP_REMOVED lines=10> */
.L_x_112:
[----:B------:R-:W-:Y:S05]  /*4330*/  BSYNC B1 ;  /* 0x0000000000017941 */ /* 0x000fea0003800000 */
.L_x_111:
        /* <DEDUP_REMOVED lines=14> */
.L_x_114:
[----:B------:R-:W-:Y:S05]  /*4420*/  BSYNC B1 ;  /* 0x0000000000017941 */ /* 0x000fea0003800000 */
.L_x_113:
        /* <DEDUP_REMOVED lines=11> */
.L_x_116:
[----:B------:R-:W-:Y:S05]  /*44e0*/  BSYNC B1 ;  /* 0x0000000000017941 */ /* 0x000fea0003800000 */
.L_x_115:
        /* <DEDUP_REMOVED lines=11> */
.L_x_118:
[----:B------:R-:W-:Y:S05]  /*45a0*/  BSYNC B1 ;  /* 0x0000000000017941 */ /* 0x000fea0003800000 */
.L_x_117:
        /* <DEDUP_REMOVED lines=10> */
.L_x_120:
[----:B------:R-:W-:Y:S05]  /*4650*/  BSYNC B1 ;  /* 0x0000000000017941 */ /* 0x000fea0003800000 */
.L_x_119:
        /* <DEDUP_REMOVED lines=14> */
.L_x_122:
[----:B------:R-:W-:Y:S05]  /*4740*/  BSYNC B1 ;  /* 0x0000000000017941 */ /* 0x000fea0003800000 */
.L_x_121:
        /* <DEDUP_REMOVED lines=11> */
.L_x_124:
[----:B------:R-:W-:Y:S05]  /*4800*/  BSYNC B1 ;  /* 0x0000000000017941 */ /* 0x000fea0003800000 */
.L_x_123:
        /* <DEDUP_REMOVED lines=11> */
.L_x_126:
[----:B------:R-:W-:Y:S05]  /*48c0*/  BSYNC B1 ;  /* 0x0000000000017941 */ /* 0x000fea0003800000 */
.L_x_125:
        /* <DEDUP_REMOVED lines=10> */
.L_x_128:
[----:B------:R-:W-:Y:S05]  /*4970*/  BSYNC B1 ;  /* 0x0000000000017941 */ /* 0x000fea0003800000 */
.L_x_127:
        /* <DEDUP_REMOVED lines=14> */
.L_x_130:
[----:B------:R-:W-:Y:S05]  /*4a60*/  BSYNC B1 ;  /* 0x0000000000017941 */ /* 0x000fea0003800000 */
.L_x_129:
        /* <DEDUP_REMOVED lines=11> */
.L_x_132:
[----:B------:R-:W-:Y:S05]  /*4b20*/  BSYNC B1 ;  /* 0x0000000000017941 */ /* 0x000fea0003800000 */
.L_x_131:
        /* <DEDUP_REMOVED lines=11> */
.L_x_134:
[----:B------:R-:W-:Y:S05]  /*4be0*/  BSYNC B1 ;  /* 0x0000000000017941 */ /* 0x000fea0003800000 */
.L_x_133:
        /* <DEDUP_REMOVED lines=10> */
.L_x_136:
[----:B------:R-:W-:Y:S05]  /*4c90*/  BSYNC B1 ;  /* 0x0000000000017941 */ /* 0x000fea0003800000 */
.L_x_135:
        /* <DEDUP_REMOVED lines=14> */
.L_x_138:
[----:B------:R-:W-:Y:S05]  /*4d80*/  BSYNC B1 ;  /* 0x0000000000017941 */ /* 0x000fea0003800000 */
.L_x_137:
        /* <DEDUP_REMOVED lines=11> */
.L_x_140:
[----:B------:R-:W-:Y:S05]  /*4e40*/  BSYNC B1 ;  /* 0x0000000000017941 */ /* 0x000fea0003800000 */
.L_x_139:
        /* <DEDUP_REMOVED lines=11> */
.L_x_142:
[----:B------:R-:W-:Y:S05]  /*4f00*/  BSYNC B1 ;  /* 0x0000000000017941 */ /* 0x000fea0003800000 */
.L_x_141:
        /* <DEDUP_REMOVED lines=10> */
.L_x_144:
[----:B------:R-:W-:Y:S05]  /*4fb0*/  BSYNC B1 ;  /* 0x0000000000017941 */ /* 0x000fea0003800000 */
.L_x_143:
        /* <DEDUP_REMOVED lines=14> */
.L_x_146:
[----:B------:R-:W-:Y:S05]  /*50a0*/  BSYNC B1 ;  /* 0x0000000000017941 */ /* 0x000fea0003800000 */
.L_x_145:
        /* <DEDUP_REMOVED lines=11> */
.L_x_148:
[----:B------:R-:W-:Y:S05]  /*5160*/  BSYNC B1 ;  /* 0x0000000000017941 */ /* 0x000fea0003800000 */
.L_x_147:
        /* <DEDUP_REMOVED lines=11> */
.L_x_150:
[----:B------:R-:W-:Y:S05]  /*5220*/  BSYNC B1 ;  /* 0x0000000000017941 */ /* 0x000fea0003800000 */
.L_x_149:
        /* <DEDUP_REMOVED lines=10> */
.L_x_152:
[----:B------:R-:W-:Y:S05]  /*52d0*/  BSYNC B1 ;  /* 0x0000000000017941 */ /* 0x000fea0003800000 */
.L_x_151:
        /* <DEDUP_REMOVED lines=14> */
.L_x_154:
[----:B------:R-:W-:Y:S05]  /*53c0*/  BSYNC B1 ;  /* 0x0000000000017941 */ /* 0x000fea0003800000 */
.L_x_153:
        /* <DEDUP_REMOVED lines=11> */
.L_x_156:
[----:B------:R-:W-:Y:S05]  /*5480*/  BSYNC B1 ;  /* 0x0000000000017941 */ /* 0x000fea0003800000 */
.L_x_155:
        /* <DEDUP_REMOVED lines=11> */
.L_x_158:
[----:B------:R-:W-:Y:S05]  /*5540*/  BSYNC B1 ;  /* 0x0000000000017941 */ /* 0x000fea0003800000 */
.L_x_157:
        /* <DEDUP_REMOVED lines=10> */
.L_x_160:
[----:B------:R-:W-:Y:S05]  /*55f0*/  BSYNC B1 ;  /* 0x0000000000017941 */ /* 0x000fea0003800000 */
.L_x_159:
        /* <DEDUP_REMOVED lines=14> */
.L_x_162:
[----:B------:R-:W-:Y:S05]  /*56e0*/  BSYNC B1 ;  /* 0x0000000000017941 */ /* 0x000fea0003800000 */
.L_x_161:
        /* <DEDUP_REMOVED lines=11> */
.L_x_164:
[----:B------:R-:W-:Y:S05]  /*57a0*/  BSYNC B1 ;  /* 0x0000000000017941 */ /* 0x000fea0003800000 */
.L_x_163:
        /* <DEDUP_REMOVED lines=11> */
.L_x_166:
[----:B------:R-:W-:Y:S05]  /*5860*/  BSYNC B1 ;  /* 0x0000000000017941 */ /* 0x000fea0003800000 */
.L_x_165:
        /* <DEDUP_REMOVED lines=10> */
.L_x_168:
[----:B------:R-:W-:Y:S05]  /*5910*/  BSYNC B1 ;  /* 0x0000000000017941 */ /* 0x000fea0003800000 */
.L_x_167:
        /* <DEDUP_REMOVED lines=14> */
.L_x_170:
[----:B------:R-:W-:Y:S05]  /*5a00*/  BSYNC B1 ;  /* 0x0000000000017941 */ /* 0x000fea0003800000 */
.L_x_169:
        /* <DEDUP_REMOVED lines=11> */
.L_x_172:
[----:B------:R-:W-:Y:S05]  /*5ac0*/  BSYNC B1 ;  /* 0x0000000000017941 */ /* 0x000fea0003800000 */
.L_x_171:
        /* <DEDUP_REMOVED lines=11> */
.L_x_174:
[----:B------:R-:W-:Y:S05]  /*5b80*/  BSYNC B1 ;  /* 0x0000000000017941 */ /* 0x000fea0003800000 */
.L_x_173:
        /* <DEDUP_REMOVED lines=10> */
.L_x_176:
[----:B------:R-:W-:Y:S05]  /*5c30*/  BSYNC B1 ;  /* 0x0000000000017941 */ /* 0x000fea0003800000 */
.L_x_175:
        /* <DEDUP_REMOVED lines=14> */
.L_x_178:
[----:B------:R-:W-:Y:S05]  /*5d20*/  BSYNC B1 ;  /* 0x0000000000017941 */ /* 0x000fea0003800000 */
.L_x_177:
        /* <DEDUP_REMOVED lines=11> */
.L_x_180:
[----:B------:R-:W-:Y:S05]  /*5de0*/  BSYNC B1 ;  /* 0x0000000000017941 */ /* 0x000fea0003800000 */
.L_x_179:
        /* <DEDUP_REMOVED lines=11> */
.L_x_182:
[----:B------:R-:W-:Y:S05]  /*5ea0*/  BSYNC B1 ;  /* 0x0000000000017941 */ /* 0x000fea0003800000 */
.L_x_181:
        /* <DEDUP_REMOVED lines=10> */
.L_x_184:
[----:B------:R-:W-:Y:S05]  /*5f50*/  BSYNC B1 ;  /* 0x0000000000017941 */ /* 0x000fea0003800000 */
.L_x_183:
        /* <DEDUP_REMOVED lines=14> */
.L_x_186:
[----:B------:R-:W-:Y:S05]  /*6040*/  BSYNC B1 ;  /* 0x0000000000017941 */ /* 0x000fea0003800000 */
.L_x_185:
        /* <DEDUP_REMOVED lines=11> */
.L_x_188:
[----:B------:R-:W-:Y:S05]  /*6100*/  BSYNC B1 ;  /* 0x0000000000017941 */ /* 0x000fea0003800000 */
.L_x_187:
        /* <DEDUP_REMOVED lines=11> */
.L_x_190:
[----:B------:R-:W-:Y:S05]  /*61c0*/  BSYNC B1 ;  /* 0x0000000000017941 */ /* 0x000fea0003800000 */
.L_x_189:
        /* <DEDUP_REMOVED lines=10> */
.L_x_192:
[----:B------:R-:W-:Y:S05]  /*6270*/  BSYNC B1 ;  /* 0x0000000000017941 */ /* 0x000fea0003800000 */
.L_x_191:
        /* <DEDUP_REMOVED lines=14> */
.L_x_194:
[----:B------:R-:W-:Y:S05]  /*6360*/  BSYNC B1 ;  /* 0x0000000000017941 */ /* 0x000fea0003800000 */
.L_x_193:
        /* <DEDUP_REMOVED lines=11> */
.L_x_196:
[----:B------:R-:W-:Y:S05]  /*6420*/  BSYNC B1 ;  /* 0x0000000000017941 */ /* 0x000fea0003800000 */
.L_x_195:
        /* <DEDUP_REMOVED lines=11> */
.L_x_198:
[----:B------:R-:W-:Y:S05]  /*64e0*/  BSYNC B1 ;  /* 0x0000000000017941 */ /* 0x000fea0003800000 */
.L_x_197:
        /* <DEDUP_REMOVED lines=10> */
.L_x_200:
[----:B------:R-:W-:Y:S05]  /*6590*/  BSYNC B1 ;  /* 0x0000000000017941 */ /* 0x000fea0003800000 */
.L_x_199:
        /* <DEDUP_REMOVED lines=14> */
.L_x_202:
[----:B------:R-:W-:Y:S05]  /*6680*/  BSYNC B1 ;  /* 0x0000000000017941 */ /* 0x000fea0003800000 */
.L_x_201:
        /* <DEDUP_REMOVED lines=11> */
.L_x_204:
[----:B------:R-:W-:Y:S05]  /*6740*/  BSYNC B1 ;  /* 0x0000000000017941 */ /* 0x000fea0003800000 */
.L_x_203:
        /* <DEDUP_REMOVED lines=11> */
.L_x_206:
[----:B------:R-:W-:Y:S05]  /*6800*/  BSYNC B1 ;  /* 0x0000000000017941 */ /* 0x000fea0003800000 */
.L_x_205:
        /* <DEDUP_REMOVED lines=10> */
.L_x_208:
[----:B------:R-:W-:Y:S05]  /*68b0*/  BSYNC B1 ;  /* 0x0000000000017941 */ /* 0x000fea0003800000 */
.L_x_207:
        /* <DEDUP_REMOVED lines=14> */
.L_x_210:
[----:B------:R-:W-:Y:S05]  /*69a0*/  BSYNC B1 ;  /* 0x0000000000017941 */ /* 0x000fea0003800000 */
.L_x_209:
        /* <DEDUP_REMOVED lines=11> */
.L_x_212:
[----:B------:R-:W-:Y:S05]  /*6a60*/  BSYNC B1 ;  /* 0x0000000000017941 */ /* 0x000fea0003800000 */
.L_x_211:
        /* <DEDUP_REMOVED lines=11> */
.L_x_214:
[----:B------:R-:W-:Y:S05]  /*6b20*/  BSYNC B1 ;  /* 0x0000000000017941 */ /* 0x000fea0003800000 */
.L_x_213:
        /* <DEDUP_REMOVED lines=10> */
.L_x_216:
[----:B------:R-:W-:Y:S05]  /*6bd0*/  BSYNC B1 ;  /* 0x0000000000017941 */ /* 0x000fea0003800000 */
.L_x_215:
        /* <DEDUP_REMOVED lines=14> */
.L_x_218:
[----:B------:R-:W-:Y:S05]  /*6cc0*/  BSYNC B1 ;  /* 0x0000000000017941 */ /* 0x000fea0003800000 */
.L_x_217:
        /* <DEDUP_REMOVED lines=11> */
.L_x_220:
[----:B------:R-:W-:Y:S05]  /*6d80*/  BSYNC B1 ;  /* 0x0000000000017941 */ /* 0x000fea0003800000 */
.L_x_219:
        /* <DEDUP_REMOVED lines=11> */
.L_x_222:
[----:B------:R-:W-:Y:S05]  /*6e40*/  BSYNC B1 ;  /* 0x0000000000017941 */ /* 0x000fea0003800000 */
.L_x_221:
        /* <DEDUP_REMOVED lines=10> */
.L_x_224:
[----:B------:R-:W-:Y:S05]  /*6ef0*/  BSYNC B1 ;  /* 0x0000000000017941 */ /* 0x000fea0003800000 */
.L_x_223:
        /* <DEDUP_REMOVED lines=14> */
.L_x_226:
[----:B------:R-:W-:Y:S05]  /*6fe0*/  BSYNC B1 ;  /* 0x0000000000017941 */ /* 0x000fea0003800000 */
.L_x_225:
        /* <DEDUP_REMOVED lines=11> */
.L_x_228:
[----:B------:R-:W-:Y:S05]  /*70a0*/  BSYNC B1 ;  /* 0x0000000000017941 */ /* 0x000fea0003800000 */
.L_x_227:
        /* <DEDUP_REMOVED lines=11> */
.L_x_230:
[----:B------:R-:W-:Y:S05]  /*7160*/  BSYNC B1 ;  /* 0x0000000000017941 */ /* 0x000fea0003800000 */
.L_x_229:
        /* <DEDUP_REMOVED lines=10> */
.L_x_232:
[----:B------:R-:W-:Y:S05]  /*7210*/  BSYNC B1 ;  /* 0x0000000000017941 */ /* 0x000fea0003800000 */
.L_x_231:
        /* <DEDUP_REMOVED lines=14> */
.L_x_234:
[----:B------:R-:W-:Y:S05]  /*7300*/  BSYNC B1 ;  /* 0x0000000000017941 */ /* 0x000fea0003800000 */
.L_x_233:
        /* <DEDUP_REMOVED lines=11> */
.L_x_236:
[----:B------:R-:W-:Y:S05]  /*73c0*/  BSYNC B1 ;  /* 0x0000000000017941 */ /* 0x000fea0003800000 */
.L_x_235:
        /* <DEDUP_REMOVED lines=11> */
.L_x_238:
[----:B------:R-:W-:Y:S05]  /*7480*/  BSYNC B1 ;  /* 0x0000000000017941 */ /* 0x000fea0003800000 */
.L_x_237:
        /* <DEDUP_REMOVED lines=10> */
.L_x_240:
[----:B------:R-:W-:Y:S05]  /*7530*/  BSYNC B1 ;  /* 0x0000000000017941 */ /* 0x000fea0003800000 */
.L_x_239:
        /* <DEDUP_REMOVED lines=14> */
.L_x_242:
[----:B------:R-:W-:Y:S05]  /*7620*/  BSYNC B1 ;  /* 0x0000000000017941 */ /* 0x000fea0003800000 */
.L_x_241:
        /* <DEDUP_REMOVED lines=11> */
.L_x_244:
[----:B------:R-:W-:Y:S05]  /*76e0*/  BSYNC B1 ;  /* 0x0000000000017941 */ /* 0x000fea0003800000 */
.L_x_243:
        /* <DEDUP_REMOVED lines=11> */
.L_x_246:
[----:B------:R-:W-:Y:S05]  /*77a0*/  BSYNC B1 ;  /* 0x0000000000017941 */ /* 0x000fea0003800000 */
.L_x_245:
        /* <DEDUP_REMOVED lines=10> */
.L_x_248:
[----:B------:R-:W-:Y:S05]  /*7850*/  BSYNC B1 ;  /* 0x0000000000017941 */ /* 0x000fea0003800000 */
.L_x_247:
        /* <DEDUP_REMOVED lines=14> */
.L_x_250:
[----:B------:R-:W-:Y:S05]  /*7940*/  BSYNC B1 ;  /* 0x0000000000017941 */ /* 0x000fea0003800000 */
.L_x_249:
        /* <DEDUP_REMOVED lines=11> */
.L_x_252:
[----:B------:R-:W-:Y:S05]  /*7a00*/  BSYNC B1 ;  /* 0x0000000000017941 */ /* 0x000fea0003800000 */
.L_x_251:
        /* <DEDUP_REMOVED lines=11> */
.L_x_254:
[----:B------:R-:W-:Y:S05]  /*7ac0*/  BSYNC B1 ;  /* 0x0000000000017941 */ /* 0x000fea0003800000 */
.L_x_253:
        /* <DEDUP_REMOVED lines=10> */
.L_x_256:
[----:B------:R-:W-:Y:S05]  /*7b70*/  BSYNC B1 ;  /* 0x0000000000017941 */ /* 0x000fea0003800000 */
.L_x_255:
        /* <DEDUP_REMOVED lines=14> */
.L_x_258:
[----:B------:R-:W-:Y:S05]  /*7c60*/  BSYNC B1 ;  /* 0x0000000000017941 */ /* 0x000fea0003800000 */
.L_x_257:
[----:B--2--5:R-:W-:Y:S01]  /*7c70*/  FMUL R15, R158, R9 ;  /* 0x000000099e0f7220 */ /* 0x024fe20000400000 */
[----:B------:R-:W-:Y:S01]  /*7c80*/  IMAD.X R19, R27, 0x1, R7, P6 ;  /* 0x000000011b137824 */ /* 0x000fe200030e0607 */
[----:B------:R-:W-:Y:S01]  /*7c90*/  ISETP.GT.AND P2, PT, R10, RZ, P1 ;  /* 0x000000ff0a00720c */ /* 0x000fe20000f44270 */
[----:B------:R-:W-:Y:S01]  /*7ca0*/  BSSY B1, `(.L_x_259) ;  /* 0x0000007000017945 */ /* 0x000fe20003800000 */
[----:B------:R-:W-:Y:S01]  /*7cb0*/  FFMA R15, R144, R8, R15 ;  /* 0x00000008900f7223 */ /* 0x000fe2000000000f */
[----:B------:R-:W-:-:S04]  /*7cc0*/  IADD3 R32, P0, R22, UR9, RZ ;  /* 0x0000000916207c10 */ /* 0x000fc8000ff1e0ff */
[----:B------:R2:W-:Y:S01]  /*7cd0*/  @P5 STG.E desc[UR14][R18.64], R15 ;  /* 0x0000000f12005986 */ /* 0x0005e2000c10190e */
[----:B------:R-:W-:-:S05]  /*7ce0*/  IADD3.X R33, R23, UR10, RZ, P0, !PT ;  /* 0x0000000a17217c10 */ /* 0x000fca00087fe4ff */
[----:B------:R-:W-:Y:S05]  /*7cf0*/  @!P2 BRA `(.L_x_260) ;  /* 0x000000000004a947 */ /* 0x000fea0003800000 */
[----:B------:R0:W5:Y:S02]  /*7d00*/  LDG.E.LTC128B R158, desc[UR14][R32.64] ;  /* 0x0000000e209e7981 */ /* 0x000164000c1e1920 */
.L_x_260:
[----:B------:R-:W-:Y:S05]  /*7d10*/  BSYNC B1 ;  /* 0x0000000000017941 */ /* 0x000fea0003800000 */
.L_x_259:
[----:B------:R-:W-:Y:S01]  /*7d20*/  IADD3 R14, P5, R28, R6, RZ ;  /* 0x000000061c0e7210 */ /* 0x000fe20007fbe0ff */
[----:B-----5:R-:W-:Y:S01]  /*7d30*/  FMUL R20, R158, R9 ;  /* 0x000000099e147220 */ /* 0x020fe20000400000 */
[----:B------:R-:W-:Y:S01]  /*7d40*/  ISETP.GT.AND P4, PT, R10, 0x8, P4 ;  /* 0x000000080a00780c */ /* 0x000fe20002784270 */
[----:B------:R-:W-:Y:S01]  /*7d50*/  BSSY B1, `(.L_x_261) ;  /* 0x000000a000017945 */ /* 0x000fe20003800000 */
[----:B------:R-:W-:Y:S01]  /*7d60*/  ISETP.GT.AND P0, PT, R11, 0xf8, PT ;  /* 0x000000f80b00780c */ /* 0x000fe20003f04270 */
[----:B------:R-:W-:Y:S01]  /*7d70*/  FFMA R145, R145, R8, R20 ;  /* 0x0000000891917223 */ /* 0x000fe20000000014 */
[----:B--2---:R-:W-:Y:S01]  /*7d80*/  IMAD.X R15, R29, 0x1, R7, P5 ;  /* 0x000000011d0f7824 */ /* 0x004fe200028e0607 */
[----:B------:R-:W-:Y:S02]  /*7d90*/  IADD3 R20, P6, R24, UR7, RZ ;  /* 0x0000000718147c10 */ /* 0x000fe4000ffde0ff */
[----:B------:R-:W-:Y:S02]  /*7da0*/  IADD3 R30, P5, R26, R13, RZ ;  /* 0x0000000d1a1e7210 */ /* 0x000fe40007fbe0ff */
[----:B------:R2:W-:Y:S01]  /*7db0*/  @P2 STG.E desc[UR14][R14.64], R145 ;  /* 0x000000910e002986 */ /* 0x0005e2000c10190e */
[----:B------:R-:W-:-:S03]  /*7dc0*/  IADD3.X R21, R25, UR8, RZ, P6, !PT ;  /* 0x0000000819157c10 */ /* 0x000fc6000b7fe4ff */
[----:B------:R-:W-:Y:S07]  /*7dd0*/  @!P4 BRA `(.L_x_262) ;  /* 0x000000000004c947 */ /* 0x000fee0003800000 */
[----:B------:R0:W5:Y:S02]  /*7de0*/  LDG.E.LTC128B R158, desc[UR14][R20.64] ;  /* 0x0000000e149e7981 */ /* 0x000164000c1e1920 */
.L_x_262:
[----:B------:R-:W-:Y:S05]  /*7df0*/  BSYNC B1 ;  /* 0x0000000000017941 */ /* 0x000fea0003800000 */
.L_x_261:
[----:B0----5:R-:W-:Y:S01]  /*7e00*/  FMUL R21, R158, R9 ;  /* 0x000000099e157220 */ /* 0x021fe20000400000 */
[----:B------:R-:W-:Y:S01]  /*7e10*/  ISETP.GT.AND P2, PT, R11, 0xf9, PT ;  /* 0x000000f90b00780c */ /* 0x000fe20003f44270 */
[----:B------:R-:W-:Y:S01]  /*7e20*/  IMAD.X R31, R27, 0x1, R12, P5 ;  /* 0x000000011b1f7824 */ /* 0x000fe200028e060c */
[----:B------:R-:W-:Y:S01]  /*7e30*/  ISETP.GT.AND P1, PT, R10, 0x8, P1 ;  /* 0x000000080a00780c */ /* 0x000fe20000f24270 */
[----:B------:R-:W-:Y:S01]  /*7e40*/  FFMA R11, R146, R8, R21 ;  /* 0x00000008920b7223 */ /* 0x000fe20000000015 */
[----:B------:R-:W-:Y:S01]  /*7e50*/  IADD3 R20, P5, R22, UR7, RZ ;  /* 0x0000000716147c10 */ /* 0x000fe2000ffbe0ff */
[----:B------:R-:W-:Y:S03]  /*7e60*/  BSSY B1, `(.L_x_263) ;  /* 0x0000005000017945 */ /* 0x000fe60003800000 */
[----:B------:R0:W-:Y:S01]  /*7e70*/  @P4 STG.E desc[UR14][R30.64], R11 ;  /* 0x0000000b1e004986 */ /* 0x0001e2000c10190e */
[----:B------:R-:W-:-:S06]  /*7e80*/  IADD3.X R21, R23, UR8, RZ, P5, !PT ;  /* 0x0000000817157c10 */ /* 0x000fcc000affe4ff */
[----:B------:R-:W-:Y:S05]  /*7e90*/  @!P1 BRA `(.L_x_264) ;  /* 0x0000000000049947 */ /* 0x000fea0003800000 */
[----:B------:R0:W5:Y:S02]  /*7ea0*/  LDG.E.LTC128B R158, desc[UR14][R20.64] ;  /* 0x0000000e149e7981 */ /* 0x000164000c1e1920 */
.L_x_264:
[----:B------:R-:W-:Y:S05]  /*7eb0*/  BSYNC B1 ;  /* 0x0000000000017941 */ /* 0x000fea0003800000 */
.L_x_263:
[----:B0-----:R-:W-:Y:S01]  /*7ec0*/  IADD3 R20, P6, R28, R13, RZ ;  /* 0x0000000d1c147210 */ /* 0x001fe20007fde0ff */
[----:B---3-5:R-:W-:Y:S01]  /*7ed0*/  FMUL R24, R158, R9 ;  /* 0x000000099e187220 */ /* 0x028fe20000400000 */
[----:B------:R-:W-:Y:S01]  /*7ee0*/  ISETP.GT.AND P4, PT, R10, RZ, P0 ;  /* 0x000000ff0a00720c */ /* 0x000fe20000784270 */
[----:B------:R-:W-:Y:S01]  /*7ef0*/  BSSY B1, `(.L_x_265) ;  /* 0x0000009000017945 */ /* 0x000fe20003800000 */
[----:B------:R-:W-:Y:S01]  /*7f00*/  IADD3 R22, P5, R18, R6, RZ ;  /* 0x0000000612167210 */ /* 0x000fe20007fbe0ff */
[----:B------:R-:W-:Y:S02]  /*7f10*/  IMAD.X R21, R29, 0x1, R12, P6 ;  /* 0x000000011d157824 */ /* 0x000fe400030e060c */
[----:B------:R-:W-:-:S05]  /*7f20*/  FFMA R147, R147, R8, R24 ;  /* 0x0000000893937223 */ /* 0x000fca0000000018 */
[----:B------:R0:W-:Y:S03]  /*7f30*/  @P1 STG.E desc[UR14][R20.64], R147 ;  /* 0x0000009314001986 */ /* 0x0001e6000c10190e */
[----:B------:R-:W-:Y:S05]  /*7f40*/  @!P4 BRA `(.L_x_266) ;  /* 0x00000000000cc947 */ /* 0x000fea0003800000 */
[----:B0-----:R-:W-:-:S04]  /*7f50*/  IADD3 R20, P1, R16, UR9, RZ ;  /* 0x0000000910147c10 */ /* 0x001fc8000ff3e0ff */
[----:B------:R-:W-:-:S05]  /*7f60*/  IADD3.X R21, R17, UR10, RZ, P1, !PT ;  /* 0x0000000a11157c10 */ /* 0x000fca0008ffe4ff */
[----:B------:R3:W5:Y:S04]  /*7f70*/  LDG.E.LTC128B R158, desc[UR14][R20.64] ;  /* 0x0000000e149e7981 */ /* 0x000768000c1e1920 */
.L_x_266:
[----:B------:R-:W-:Y:S05]  /*7f80*/  BSYNC B1 ;  /* 0x0000000000017941 */ /* 0x000fea0003800000 */
.L_x_265:
[----:B-----5:R-:W-:Y:S01]  /*7f90*/  FMUL R11, R158, R9 ;  /* 0x000000099e0b7220 */ /* 0x020fe20000400000 */
[----:B------:R-:W-:Y:S01]  /*7fa0*/  IMAD.X R23, R19, 0x1, R7, P5 ;  /* 0x0000000113177824 */ /* 0x000fe200028e0607 */
[----:B------:R-:W-:Y:S01]  /*7fb0*/  ISETP.GT.AND P1, PT, R10, RZ, P2 ;  /* 0x000000ff0a00720c */ /* 0x000fe20001724270 */
[----:B------:R-:W-:Y:S01]  /*7fc0*/  BSSY B1, `(.L_x_267) ;  /* 0x0000008000017945 */ /* 0x000fe20003800000 */
[----:B------:R-:W-:Y:S01]  /*7fd0*/  FFMA R11, R148, R8, R11 ;  /* 0x00000008940b7223 */ /* 0x000fe2000000000b */
[----:B0--3--:R-:W-:Y:S02]  /*7fe0*/  IADD3 R20, P6, R32, UR9, RZ ;  /* 0x0000000920147c10 */ /* 0x009fe4000ffde0ff */
[----:B------:R-:W-:Y:S02]  /*7ff0*/  IADD3 R6, P5, R14, R6, RZ ;  /* 0x000000060e067210 */ /* 0x000fe40007fbe0ff */
[----:B------:R0:W-:Y:S01]  /*8000*/  @P4 STG.E desc[UR14][R22.64], R11 ;  /* 0x0000000b16004986 */ /* 0x0001e2000c10190e */
[----:B------:R-:W-:-:S05]  /*8010*/  IADD3.X R21, R33, UR10, RZ, P6, !PT ;  /* 0x0000000a21157c10 */ /* 0x000fca000b7fe4ff */
[----:B------:R-:W-:Y:S05]  /*8020*/  @!P1 BRA `(.L_x_268) ;  /* 0x0000000000049947 */ /* 0x000fea0003800000 */
[----:B------:R3:W5:Y:S02]  /*8030*/  LDG.E.LTC128B R158, desc[UR14][R20.64] ;  /* 0x0000000e149e7981 */ /* 0x000764000c1e1920 */
.L_x_268:
[----:B------:R-:W-:Y:S05]  /*8040*/  BSYNC B1 ;  /* 0x0000000000017941 */ /* 0x000fea0003800000 */
.L_x_267:
[----:B---3-5:R-:W-:Y:S01]  /*8050*/  FMUL R20, R158, R9 ;  /* 0x000000099e147220 */ /* 0x028fe20000400000 */
[----:B------:R-:W-:Y:S01]  /*8060*/  IMAD.X R7, R15, 0x1, R7, P5 ;  /* 0x000000010f077824 */ /* 0x000fe200028e0607 */
        /* <DEDUP_REMOVED lines=9> */
.L_x_270:
[----:B------:R-:W-:Y:S05]  /*8100*/  BSYNC B1 ;  /* 0x0000000000017941 */ /* 0x000fea0003800000 */
.L_x_269:
[----:B------:R-:W-:Y:S01]  /*8110*/  ISETP.GT.AND P2, PT, R10, 0x8, P2 ;  /* 0x000000080a00780c */ /* 0x000fe20001744270 */
[----:B---3-5:R-:W-:Y:S01]  /*8120*/  FMUL R7, R158, R9 ;  /* 0x000000099e077220 */ /* 0x028fe20000400000 */
[----:B------:R-:W-:Y:S01]  /*8130*/  IMAD.X R21, R19, 0x1, R12, P5 ;  /* 0x0000000113157824 */ /* 0x000fe200028e060c */
[----:B------:R-:W-:Y:S02]  /*8140*/  BSSY B1, `(.L_x_271) ;  /* 0x0000007000017945 */ /* 0x000fe40003800000 */
[----:B0-----:R-:W-:-:S05]  /*8150*/  FFMA R11, R150, R8, R7 ;  /* 0x00000008960b7223 */ /* 0x001fca0000000007 */
[----:B------:R0:W-:Y:S01]  /*8160*/  @P0 STG.E desc[UR14][R20.64], R11 ;  /* 0x0000000b14000986 */ /* 0x0001e2000c10190e */
[----:B------:R-:W-:-:S04]  /*8170*/  IADD3 R6, P0, R32, UR7, RZ ;  /* 0x0000000720067c10 */ /* 0x000fc8000ff1e0ff */
[----:B------:R-:W-:Y:S01]  /*8180*/  IADD3.X R7, R33, UR8, RZ, P0, !PT ;  /* 0x0000000821077c10 */ /* 0x000fe200087fe4ff */
[----:B------:R-:W-:Y:S08]  /*8190*/  @!P2 BRA `(.L_x_272) ;  /* 0x000000000004a947 */ /* 0x000ff00003800000 */
[----:B------:R3:W5:Y:S02]  /*81a0*/  LDG.E.LTC128B R158, desc[UR14][R6.64] ;  /* 0x0000000e069e7981 */ /* 0x000764000c1e1920 */
.L_x_272:
[----:B------:R-:W-:Y:S05]  /*81b0*/  BSYNC B1 ;  /* 0x0000000000017941 */ /* 0x000fea0003800000 */
.L_x_271:
[----:B------:R-:W-:Y:S05]  /*81c0*/  @!P2 BRA `(.L_x_273) ;  /* 0x0000002c0014a947 */ /* 0x000fea0003800000 */
[----:B---3--:R-:W-:Y:S01]  /*81d0*/  IADD3 R6, P0, R14, R13, RZ ;  /* 0x0000000d0e067210 */ /* 0x008fe20007f1e0ff */
[----:B-----5:R-:W-:-:S04]  /*81e0*/  FMUL R158, R158, R9 ;  /* 0x000000099e9e7220 */ /* 0x020fc80000400000 */
[----:B------:R-:W-:Y:S02]  /*81f0*/  IMAD.X R7, R15, 0x1, R12, P0 ;  /* 0x000000010f077824 */ /* 0x000fe400000e060c */
[----:B------:R-:W-:-:S05]  /*8200*/  FFMA R151, R151, R8, R158 ;  /* 0x0000000897977223 */ /* 0x000fca000000009e */
[----:B------:R3:W-:Y:S01]  /*8210*/  STG.E desc[UR14][R6.64], R151 ;  /* 0x0000009706007986 */ /* 0x0007e2000c10190e */
[----:B------:R-:W-:Y:S05]  /*8220*/  BRA `(.L_x_273) ;  /* 0x0000002800fc7947 */ /* 0x000fea0003800000 */
.L_x_22:
[----:B------:R-:W-:Y:S01]  /*8230*/  ULDC.64 UR8, c[0x0][0x6c0] ;  /* 0x0001b00000087ab9 */ /* 0x000fe20000000a00 */
[----:B------:R-:W-:Y:S01]  /*8240*/  ISETP.GT.AND P2, PT, R11, 0x1, PT ;  /* 0x000000010b00780c */ /* 0x000fe20003f44270 */
[-C--:B--2---:R-:W-:Y:S01]  /*8250*/  FMUL R19, R24, R8.reuse ;  /* 0x0000000818137220 */ /* 0x084fe20000400000 */
[----:B------:R-:W-:Y:S01]  /*8260*/  LEA R14, P1, R152, UR8, 0x2 ;  /* 0x00000008980e7c11 */ /* 0x000fe2000f8210ff */
[-C--:B------:R-:W-:Y:S01]  /*8270*/  FMUL R25, R25, R8.reuse ;  /* 0x0000000819197220 */ /* 0x080fe20000400000 */
[----:B------:R-:W-:Y:S01]  /*8280*/  ISETP.GT.AND P4, PT, R10, RZ, P2 ;  /* 0x000000ff0a00720c */ /* 0x000fe20001784270 */
[----:B------:R-:W-:Y:S01]  /*8290*/  IMAD.SHL.U32 R7, R12, 0x20, RZ ;  /* 0x000000200c077824 */ /* 0x000fe200078e00ff */
[----:B------:R-:W-:Y:S01]  /*82a0*/  LEA.HI.X R15, R152, UR9, R163, 0x2, P1 ;  /* 0x00000009980f7c11 */ /* 0x000fe200088f14a3 */
[-C--:B------:R-:W-:Y:S01]  /*82b0*/  FMUL R21, R26, R8.reuse ;  /* 0x000000081a157220 */ /* 0x080fe20000400000 */
[----:B------:R-:W-:Y:S01]  /*82c0*/  ISETP.GT.AND P1, PT, R10, 0x8, P0 ;  /* 0x000000080a00780c */ /* 0x000fe20000724270 */
[----:B------:R-:W-:Y:S01]  /*82d0*/  FMUL R27, R27, R8 ;  /* 0x000000081b1b7220 */ /* 0x000fe20000400000 */
[----:B------:R-:W-:Y:S01]  /*82e0*/  ISETP.GT.AND P0, PT, R11, 0x8, PT ;  /* 0x000000080b00780c */ /* 0x000fe20003f04270 */
[----:B------:R0:W-:Y:S01]  /*82f0*/  @P5 STG.E desc[UR14][R14.64], R19 ;  /* 0x000000130e005986 */ /* 0x0001e2000c10190e */
[----:B------:R-:W-:Y:S01]  /*8300*/  LEA R16, P5, R12, R14, 0x2 ;  /* 0x0000000e0c107211 */ /* 0x000fe200078a10ff */
[-C--:B------:R-:W-:Y:S01]  /*8310*/  FMUL R23, R28, R8.reuse ;  /* 0x000000081c177220 */ /* 0x080fe20000400000 */
[----:B------:R-:W-:Y:S01]  /*8320*/  ISETP.GT.AND P2, PT, R10, 0x8, P2 ;  /* 0x000000080a00780c */ /* 0x000fe20001744270 */
[-C--:B------:R-:W-:Y:S01]  /*8330*/  FMUL R29, R29, R8.reuse ;  /* 0x000000081d1d7220 */ /* 0x080fe20000400000 */
[--C-:B------:R-:W-:Y:S01]  /*8340*/  LEA.HI.X R17, R12, R15, R13.reuse, 0x2, P5 ;  /* 0x0000000f0c117211 */ /* 0x100fe200028f140d */
[-C--:B------:R-:W-:Y:S01]  /*8350*/  FMUL R153, R30, R8.reuse ;  /* 0x000000081e997220 */ /* 0x080fe20000400000 */
[----:B------:R-:W-:Y:S01]  /*8360*/  SHF.L.U64.HI R6, R12, 0x5, R13 ;  /* 0x000000050c067819 */ /* 0x000fe2000001020d */
[----:B------:R-:W-:Y:S01]  /*8370*/  FMUL R31, R31, R8 ;  /* 0x000000081f1f7220 */ /* 0x000fe20000400000 */
[----:B------:R-:W-:Y:S01]  /*8380*/  ISETP.GT.AND P5, PT, R10, RZ, P0 ;  /* 0x000000ff0a00720c */ /* 0x000fe200007a4270 */
[----:B------:R-:W-:Y:S01]  /*8390*/  @P4 STG.E desc[UR14][R16.64], R25 ;  /* 0x0000001910004986 */ /* 0x000fe2000c10190e */
[----:B------:R-:W-:Y:S01]  /*83a0*/  IADD3 R18, P4, R7, R14, RZ ;  /* 0x0000000e07127210 */ /* 0x000fe20007f9e0ff */
[----:B------:R-:W-:Y:S01]  /*83b0*/  FMUL R33, R33, R8 ;  /* 0x0000000821217220 */ /* 0x000fe20000400000 */
[----:B------:R-:W-:Y:S01]  /*83c0*/  IADD3 R20, P6, R7, R16, RZ ;  /* 0x0000001007147210 */ /* 0x000fe20007fde0ff */
[----:B------:R1:W-:Y:S01]  /*83d0*/  @P1 STG.E desc[UR14][R14.64+0x20], R21 ;  /* 0x000020150e001986 */ /* 0x0003e2000c10190e */
[----:B------:R-:W-:Y:S01]  /*83e0*/  ISETP.GT.AND P1, PT, R11, 0x9, PT ;  /* 0x000000090b00780c */ /* 0x000fe20003f24270 */
[----:B0-----:R-:W-:Y:S01]  /*83f0*/  IMAD.X R19, R6, 0x1, R15, P4 ;  /* 0x0000000106137824 */ /* 0x001fe200020e060f */
[C---:B------:R-:W-:Y:S01]  /*8400*/  ISETP.GT.AND P0, PT, R10.reuse, 0x8, P0 ;  /* 0x000000080a00780c */ /* 0x040fe20000704270 */
[----:B------:R0:W-:Y:S01]  /*8410*/  @P2 STG.E desc[UR14][R16.64+0x20], R27 ;  /* 0x0000201b10002986 */ /* 0x0001e2000c10190e */
[C---:B------:R-:W-:Y:S01]  /*8420*/  ISETP.GT.AND P4, PT, R10.reuse, RZ, P1 ;  /* 0x000000ff0a00720c */ /* 0x040fe20000f84270 */
[-C--:B------:R-:W-:Y:S01]  /*8430*/  FMUL R35, R35, R8.reuse ;  /* 0x0000000823237220 */ /* 0x080fe20000400000 */
[----:B------:R-:W-:Y:S01]  /*8440*/  IADD3 R13, P2, R7, 0x20, RZ ;  /* 0x00000020070d7810 */ /* 0x000fe20007f5e0ff */
[----:B------:R2:W-:Y:S01]  /*8450*/  @P5 STG.E desc[UR14][R18.64], R23 ;  /* 0x0000001712005986 */ /* 0x0005e2000c10190e */
[----:B------:R-:W-:Y:S01]  /*8460*/  ISETP.GT.AND P1, PT, R10, 0x8, P1 ;  /* 0x000000080a00780c */ /* 0x000fe20000f24270 */
[-C--:B------:R-:W-:Y:S01]  /*8470*/  FMUL R37, R37, R8.reuse ;  /* 0x0000000825257220 */ /* 0x080fe20000400000 */
[----:B------:R-:W-:Y:S01]  /*8480*/  FMUL R39, R39, R8 ;  /* 0x0000000827277220 */ /* 0x000fe20000400000 */
[----:B-1----:R-:W-:Y:S01]  /*8490*/  IADD3 R14, P5, R13, R14, RZ ;  /* 0x0000000e0d0e7210 */ /* 0x002fe20007fbe0ff */
[----:B------:R-:W-:Y:S01]  /*84a0*/  IMAD.X R21, R6, 0x1, R17, P6 ;  /* 0x0000000106157824 */ /* 0x000fe200030e0611 */
[----:B------:R-:W-:Y:S01]  /*84b0*/  IADD3 R22, P6, R7, R18, RZ ;  /* 0x0000001207167210 */ /* 0x000fe20007fde0ff */
[----:B------:R-:W-:Y:S01]  /*84c0*/  IMAD.X R12, RZ, RZ, R6, P2 ;  /* 0x000000ffff0c7224 */ /* 0x000fe200010e0606 */
[----:B------:R-:W-:Y:S01]  /*84d0*/  ISETP.GT.AND P2, PT, R11, 0x10, PT ;  /* 0x000000100b00780c */ /* 0x000fe20003f44270 */
[----:B0-----:R-:W-:Y:S01]  /*84e0*/  FMUL R27, R32, R8 ;  /* 0x00000008201b7220 */ /* 0x001fe20000400000 */
[----:B------:R0:W-:Y:S01]  /*84f0*/  @P4 STG.E desc[UR14][R20.64], R29 ;  /* 0x0000001d14004986 */ /* 0x0001e2000c10190e */
[----:B------:R-:W-:Y:S01]  /*8500*/  IMAD.X R15, R12, 0x1, R15, P5 ;  /* 0x000000010c0f7824 */ /* 0x000fe200028e060f */
[----:B------:R-:W-:Y:S01]  /*8510*/  IADD3 R16, P4, R13, R16, RZ ;  /* 0x000000100d107210 */ /* 0x000fe20007f9e0ff */
[----:B--2---:R-:W-:Y:S01]  /*8520*/  IMAD.X R23, R6, 0x1, R19, P6 ;  /* 0x0000000106177824 */ /* 0x004fe200030e0613 */
[----:B------:R-:W-:Y:S01]  /*8530*/  ISETP.GT.AND P5, PT, R10, RZ, P2 ;  /* 0x000000ff0a00720c */ /* 0x000fe200017a4270 */
[----:B------:R-:W-:Y:S01]  /*8540*/  FMUL R41, R41, R8 ;  /* 0x0000000829297220 */ /* 0x000fe20000400000 */
[----:B------:R1:W-:Y:S01]  /*8550*/  @P0 STG.E desc[UR14][R14.64], R153 ;  /* 0x000000990e000986 */ /* 0x0003e2000c10190e */
[----:B------:R-:W-:Y:S01]  /*8560*/  ISETP.GT.AND P0, PT, R11, 0x11, PT ;  /* 0x000000110b00780c */ /* 0x000fe20003f04270 */
[----:B------:R-:W-:-:S02]  /*8570*/  IMAD.X R17, R12, 0x1, R17, P4 ;  /* 0x000000010c117824 */ /* 0x000fc400020e0611 */
[-C--:B------:R-:W-:Y:S01]  /*8580*/  FMUL R43, R43, R8.reuse ;  /* 0x000000082b2b7220 */ /* 0x080fe20000400000 */
[-C--:B------:R-:W-:Y:S01]  /*8590*/  FMUL R45, R45, R8.reuse ;  /* 0x000000082d2d7220 */ /* 0x080fe20000400000 */
[----:B------:R-:W-:Y:S01]  /*85a0*/  ISETP.GT.AND P4, PT, R10, RZ, P0 ;  /* 0x000000ff0a00720c */ /* 0x000fe20000784270 */
[-C--:B0-----:R-:W-:Y:S01]  /*85b0*/  FMUL R29, R34, R8.reuse ;  /* 0x00000008221d7220 */ /* 0x081fe20000400000 */
[----:B------:R0:W-:Y:S01]  /*85c0*/  @P1 STG.E desc[UR14][R16.64], R31 ;  /* 0x0000001f10001986 */ /* 0x0001e2000c10190e */
[C---:B------:R-:W-:Y:S01]  /*85d0*/  ISETP.GT.AND P1, PT, R10.reuse, 0x8, P2 ;  /* 0x000000080a00780c */ /* 0x040fe20001724270 */
[----:B------:R-:W-:Y:S01]  /*85e0*/  FMUL R47, R47, R8 ;  /* 0x000000082f2f7220 */ /* 0x000fe20000400000 */
[----:B------:R-:W-:Y:S01]  /*85f0*/  IADD3 R24, P2, R7, R20, RZ ;  /* 0x0000001407187210 */ /* 0x000fe20007f5e0ff */
[----:B------:R2:W-:Y:S01]  /*8600*/  @P5 STG.E desc[UR14][R22.64], R27 ;  /* 0x0000001b16005986 */ /* 0x0005e2000c10190e */
[----:B-1----:R-:W-:Y:S01]  /*8610*/  IADD3 R14, P5, R13, R18, RZ ;  /* 0x000000120d0e7210 */ /* 0x002fe20007fbe0ff */
[----:B------:R-:W-:Y:S01]  /*8620*/  FMUL R49, R49, R8 ;  /* 0x0000000831317220 */ /* 0x000fe20000400000 */
[----:B------:R-:W-:Y:S01]  /*8630*/  ISETP.GT.AND P0, PT, R10, 0x8, P0 ;  /* 0x000000080a00780c */ /* 0x000fe20000704270 */
[----:B------:R-:W-:Y:S01]  /*8640*/  IMAD.X R25, R6, 0x1, R21, P2 ;  /* 0x0000000106197824 */ /* 0x000fe200010e0615 */
[----:B------:R-:W-:Y:S01]  /*8650*/  ISETP.GT.AND P2, PT, R11, 0x18, PT ;  /* 0x000000180b00780c */ /* 0x000fe20003f44270 */
[----:B------:R-:W-:Y:S01]  /*8660*/  IMAD.X R15, R12, 0x1, R19, P5 ;  /* 0x000000010c0f7824 */ /* 0x000fe200028e0613 */
[----:B------:R-:W-:Y:S01]  /*8670*/  IADD3 R18, P6, R7, R22, RZ ;  /* 0x0000001607127210 */ /* 0x000fe20007fde0ff */
[----:B------:R-:W-:Y:S01]  /*8680*/  FMUL R51, R51, R8 ;  /* 0x0000000833337220 */ /* 0x000fe20000400000 */
[----:B------:R-:W-:Y:S01]  /*8690*/  @P4 STG.E desc[UR14][R24.64], R33 ;  /* 0x0000002118004986 */ /* 0x000fe2000c10190e */
[----:B0-----:R-:W-:Y:S01]  /*86a0*/  IADD3 R16, P4, R13, R20, RZ ;  /* 0x000000140d107210 */ /* 0x001fe20007f9e0ff */
[----:B------:R-:W-:Y:S01]  /*86b0*/  FMUL R53, R53, R8 ;  /* 0x0000000835357220 */ /* 0x000fe20000400000 */
[----:B------:R-:W-:Y:S01]  /*86c0*/  ISETP.GT.AND P5, PT, R10, RZ, P2 ;  /* 0x000000ff0a00720c */ /* 0x000fe200017a4270 */
[----:B------:R0:W-:Y:S01]  /*86d0*/  @P1 STG.E desc[UR14][R14.64], R29 ;  /* 0x0000001d0e001986 */ /* 0x0001e2000c10190e */
[----:B------:R-:W-:Y:S01]  /*86e0*/  ISETP.GT.AND P1, PT, R11, 0x19, PT ;  /* 0x000000190b00780c */ /* 0x000fe20003f24270 */
[----:B------:R-:W-:-:S02]  /*86f0*/  IMAD.X R17, R12, 0x1, R21, P4 ;  /* 0x000000010c117824 */ /* 0x000fc400020e0615 */
[-C--:B--2---:R-:W-:Y:S01]  /*8700*/  FMUL R27, R36, R8.reuse ;  /* 0x00000008241b7220 */ /* 0x084fe20000400000 */
[----:B------:R-:W-:Y:S01]  /*8710*/  IMAD.X R19, R6, 0x1, R23, P6 ;  /* 0x0000000106137824 */ /* 0x000fe200030e0617 */
[C---:B------:R-:W-:Y:S01]  /*8720*/  ISETP.GT.AND P4, PT, R10.reuse, RZ, P1 ;  /* 0x000000ff0a00720c */ /* 0x040fe20000f84270 */
[-C--:B------:R-:W-:Y:S01]  /*8730*/  FMUL R55, R55, R8.reuse ;  /* 0x0000000837377220 */ /* 0x080fe20000400000 */
[----:B------:R1:W-:Y:S01]  /*8740*/  @P0 STG.E desc[UR14][R16.64], R35 ;  /* 0x0000002310000986 */ /* 0x0003e2000c10190e */
[----:B------:R-:W-:Y:S01]  /*8750*/  ISETP.GT.AND P0, PT, R10, 0x8, P2 ;  /* 0x000000080a00780c */ /* 0x000fe20001704270 */
[----:B------:R-:W-:Y:S01]  /*8760*/  FMUL R57, R57, R8 ;  /* 0x0000000839397220 */ /* 0x000fe20000400000 */
[----:B------:R-:W-:Y:S01]  /*8770*/  IADD3 R20, P2, R7, R24, RZ ;  /* 0x0000001807147210 */ /* 0x000fe20007f5e0ff */
[----:B------:R-:W-:Y:S01]  /*8780*/  FMUL R59, R59, R8 ;  /* 0x000000083b3b7220 */ /* 0x000fe20000400000 */
[----:B------:R2:W-:Y:S01]  /*8790*/  @P5 STG.E desc[UR14][R18.64], R27 ;  /* 0x0000001b12005986 */ /* 0x0005e2000c10190e */
[----:B0-----:R-:W-:Y:S01]  /*87a0*/  IADD3 R14, P5, R13, R22, RZ ;  /* 0x000000160d0e7210 */ /* 0x001fe20007fbe0ff */
[-C--:B------:R-:W-:Y:S01]  /*87b0*/  FMUL R29, R38, R8.reuse ;  /* 0x00000008261d7220 */ /* 0x080fe20000400000 */
[----:B------:R-:W-:Y:S01]  /*87c0*/  IMAD.X R21, R6, 0x1, R25, P2 ;  /* 0x0000000106157824 */ /* 0x000fe200010e0619 */
[----:B------:R-:W-:Y:S01]  /*87d0*/  ISETP.GT.AND P1, PT, R10, 0x8, P1 ;  /* 0x000000080a00780c */ /* 0x000fe20000f24270 */
[----:B------:R-:W-:Y:S01]  /*87e0*/  FMUL R61, R61, R8 ;  /* 0x000000083d3d7220 */ /* 0x000fe20000400000 */
[----:B------:R-:W-:Y:S01]  /*87f0*/  ISETP.GT.AND P2, PT, R11, 0x20, PT ;  /* 0x000000200b00780c */ /* 0x000fe20003f44270 */
[----:B------:R-:W-:Y:S01]  /*8800*/  IMAD.X R15, R12, 0x1, R23, P5 ;  /* 0x000000010c0f7824 */ /* 0x000fe200028e0617 */
[----:B------:R-:W-:Y:S01]  /*8810*/  @P4 STG.E desc[UR14][R20.64], R37 ;  /* 0x0000002514004986 */ /* 0x000fe2000c10190e */
[----:B-1----:R-:W-:Y:S01]  /*8820*/  IADD3 R16, P4, R13, R24, RZ ;  /* 0x000000180d107210 */ /* 0x002fe20007f9e0ff */
[----:B------:R-:W-:Y:S01]  /*8830*/  FMUL R63, R63, R8 ;  /* 0x000000083f3f7220 */ /* 0x000fe20000400000 */
[----:B------:R-:W-:Y:S01]  /*8840*/  ISETP.GT.AND P5, PT, R10, RZ, P2 ;  /* 0x000000ff0a00720c */ /* 0x000fe200017a4270 */
[----:B------:R0:W-:Y:S01]  /*8850*/  @P0 STG.E desc[UR14][R14.64], R29 ;  /* 0x0000001d0e000986 */ /* 0x0001e2000c10190e */
[----:B------:R-:W-:Y:S01]  /*8860*/  ISETP.GT.AND P0, PT, R11, 0x21, PT ;  /* 0x000000210b00780c */ /* 0x000fe20003f04270 */
[----:B------:R-:W-:Y:S01]  /*8870*/  IMAD.X R17, R12, 0x1, R25, P4 ;  /* 0x000000010c117824 */ /* 0x000fe200020e0619 */
[----:B------:R-:W-:Y:S01]  /*8880*/  IADD3 R22, P6, R7, R18, RZ ;  /* 0x0000001207167210 */ /* 0x000fe20007fde0ff */
[-C--:B--2---:R-:W-:Y:S01]  /*8890*/  FMUL R27, R40, R8.reuse ;  /* 0x00000008281b7220 */ /* 0x084fe20000400000 */
[----:B------:R-:W-:Y:S01]  /*88a0*/  ISETP.GT.AND P4, PT, R10, RZ, P0 ;  /* 0x000000ff0a00720c */ /* 0x000fe20000784270 */
[-C--:B------:R-:W-:Y:S01]  /*88b0*/  FMUL R65, R65, R8.reuse ;  /* 0x0000000841417220 */ /* 0x080fe20000400000 */
[----:B------:R1:W-:Y:S01]  /*88c0*/  @P1 STG.E desc[UR14][R16.64], R39 ;  /* 0x0000002710001986 */ /* 0x0003e2000c10190e */
[----:B------:R-:W-:Y:S01]  /*88d0*/  IMAD.X R23, R6, 0x1, R19, P6 ;  /* 0x0000000106177824 */ /* 0x000fe200030e0613 */
[----:B------:R-:W-:Y:S01]  /*88e0*/  ISETP.GT.AND P1, PT, R10, 0x8, P2 ;  /* 0x000000080a00780c */ /* 0x000fe20001724270 */
[----:B------:R-:W-:Y:S01]  /*88f0*/  FMUL R67, R67, R8 ;  /* 0x0000000843437220 */ /* 0x000fe20000400000 */
[----:B------:R-:W-:Y:S01]  /*8900*/  IADD3 R24, P2, R7, R20, RZ ;  /* 0x0000001407187210 */ /* 0x000fe20007f5e0ff */
[----:B0-----:R-:W-:Y:S01]  /*8910*/  FMUL R29, R42, R8 ;  /* 0x000000082a1d7220 */ /* 0x001fe20000400000 */
[----:B------:R0:W-:Y:S01]  /*8920*/  @P5 STG.E desc[UR14][R22.64], R27 ;  /* 0x0000001b16005986 */ /* 0x0001e2000c10190e */
[----:B------:R-:W-:Y:S01]  /*8930*/  IADD3 R14, P5, R13, R18, RZ ;  /* 0x000000120d0e7210 */ /* 0x000fe20007fbe0ff */
        /* <DEDUP_REMOVED lines=14> */
[-C--:B0-----:R-:W-:Y:S01]  /*8a20*/  FMUL R27, R44, R8.reuse ;  /* 0x000000082c1b7220 */ /* 0x081fe20000400000 */
[----:B------:R-:W-:Y:S01]  /*8a30*/  ISETP.GT.AND P4, PT, R10, RZ, P1 ;  /* 0x000000ff0a00720c */ /* 0x000fe20000f84270 */
[-C--:B------:R-:W-:Y:S01]  /*8a40*/  FMUL R75, R75, R8.reuse ;  /* 0x000000084b4b7220 */ /* 0x080fe20000400000 */
[----:B------:R0:W-:Y:S01]  /*8a50*/  @P0 STG.E desc[UR14][R16.64], R43 ;  /* 0x0000002b10000986 */ /* 0x0001e2000c10190e */
[----:B------:R-:W-:Y:S01]  /*8a60*/  IMAD.X R19, R6, 0x1, R23, P6 ;  /* 0x0000000106137824 */ /* 0x000fe200030e0617 */
[----:B------:R-:W-:Y:S01]  /*8a70*/  ISETP.GT.AND P0, PT, R10, 0x8, P2 ;  /* 0x000000080a00780c */ /* 0x000fe20001704270 */
[----:B------:R-:W-:Y:S01]  /*8a80*/  FMUL R77, R77, R8 ;  /* 0x000000084d4d7220 */ /* 0x000fe20000400000 */
[----:B------:R-:W-:Y:S01]  /*8a90*/  IADD3 R20, P2, R7, R24, RZ ;  /* 0x0000001807147210 */ /* 0x000fe20007f5e0ff */
[----:B-1----:R-:W-:Y:S01]  /*8aa0*/  FMUL R29, R46, R8 ;  /* 0x000000082e1d7220 */ /* 0x002fe20000400000 */
        /* <DEDUP_REMOVED lines=9> */
[----:B0-----:R-:W-:Y:S01]  /*8b40*/  IADD3 R16, P4, R13, R24, RZ ;  /* 0x000000180d107210 */ /* 0x001fe20007f9e0ff */
[----:B------:R-:W-:Y:S01]  /*8b50*/  FMUL R83, R83, R8 ;  /* 0x0000000853537220 */ /* 0x000fe20000400000 */
[----:B------:R-:W-:Y:S01]  /*8b60*/  ISETP.GT.AND P5, PT, R10, RZ, P2 ;  /* 0x000000ff0a00720c */ /* 0x000fe200017a4270 */
[----:B------:R0:W-:Y:S01]  /*8b70*/  @P0 STG.E desc[UR14][R14.64], R29 ;  /* 0x0000001d0e000986 */ /* 0x0001e2000c10190e */
[----:B------:R-:W-:Y:S01]  /*8b80*/  ISETP.GT.AND P0, PT, R11, 0x31, PT ;  /* 0x000000310b00780c */ /* 0x000fe20003f04270 */
[----:B------:R-:W-:Y:S01]  /*8b90*/  IMAD.X R17, R12, 0x1, R25, P4 ;  /* 0x000000010c117824 */ /* 0x000fe200020e0619 */
[----:B------:R-:W-:Y:S01]  /*8ba0*/  IADD3 R22, P6, R7, R18, RZ ;  /* 0x0000001207167210 */ /* 0x000fe20007fde0ff */
[-C--:B-1----:R-:W-:Y:S01]  /*8bb0*/  FMUL R27, R48, R8.reuse ;  /* 0x00000008301b7220 */ /* 0x082fe20000400000 */
        /* <DEDUP_REMOVED lines=112> */
[----:B------:R-:W-:Y:S01]  /*92c0*/  ISETP.GT.AND P2, PT, R11, 0x58, PT ;  /* 0x000000580b00780c */ /* 0x000fe20003f44270 */
[-C--:B------:R-:W-:Y:S01]  /*92d0*/  FMUL R131, R131, R8.reuse ;  /* 0x0000000883837220 */ /* 0x080fe20000400000 */
[----:B------:R-:W-:Y:S01]  /*92e0*/  ISETP.GT.AND P0, PT, R10, 0x8, P0 ;  /* 0x000000080a00780c */ /* 0x000fe20000704270 */
[----:B------:R-:W-:Y:S01]  /*92f0*/  IMAD.X R15, R12, 0x1, R19, P5 ;  /* 0x000000010c0f7824 */ /* 0x000fe200028e0613 */
[----:B------:R-:W-:Y:S01]  /*9300*/  @P4 STG.E desc[UR14][R24.64], R65 ;  /* 0x0000004118004986 */ /* 0x000fe2000c10190e */
[----:B------:R-:W-:Y:S01]  /*9310*/  ISETP.GT.AND P5, PT, R10, RZ, P2 ;  /* 0x000000ff0a00720c */ /* 0x000fe200017a4270 */
[----:B------:R-:W-:Y:S01]  /*9320*/  FMUL R133, R133, R8 ;  /* 0x0000000885857220 */ /* 0x000fe20000400000 */
[----:B-1----:R-:W-:Y:S01]  /*9330*/  IADD3 R16, P4, R13, R20, RZ ;  /* 0x000000140d107210 */ /* 0x002fe20007f9e0ff */
[----:B------:R1:W-:Y:S01]  /*9340*/  @P1 STG.E desc[UR14][R14.64], R29 ;  /* 0x0000001d0e001986 */ /* 0x0003e2000c10190e */
[----:B------:R-:W-:Y:S01]  /*9350*/  IADD3 R18, P6, R7, R22, RZ ;  /* 0x0000001607127210 */ /* 0x000fe20007fde0ff */
[-C--:B0-----:R-:W-:Y:S01]  /*9360*/  FMUL R27, R68, R8.reuse ;  /* 0x00000008441b7220 */ /* 0x081fe20000400000 */
[----:B------:R-:W-:Y:S01]  /*9370*/  ISETP.GT.AND P1, PT, R11, 0x59, PT ;  /* 0x000000590b00780c */ /* 0x000fe20003f24270 */
[----:B------:R-:W-:Y:S01]  /*9380*/  IMAD.X R17, R12, 0x1, R21, P4 ;  /* 0x000000010c117824 */ /* 0x000fe200020e0615 */
[----:B------:R-:W-:Y:S01]  /*9390*/  ISETP.GT.AND P2, PT, R10, 0x8, P2 ;  /* 0x000000080a00780c */ /* 0x000fe20001744270 */
[----:B------:R-:W-:Y:S01]  /*93a0*/  IMAD.X R19, R6, 0x1, R23, P6 ;  /* 0x0000000106137824 */ /* 0x000fe200030e0617 */
[C---:B------:R-:W-:Y:S01]  /*93b0*/  ISETP.GT.AND P4, PT, R10.reuse, RZ, P1 ;  /* 0x000000ff0a00720c */ /* 0x040fe20000f84270 */
[----:B------:R-:W-:Y:S01]  /*93c0*/  FMUL R135, R135, R8 ;  /* 0x0000000887877220 */ /* 0x000fe20000400000 */
[----:B------:R0:W-:Y:S01]  /*93d0*/  @P0 STG.E desc[UR14][R16.64], R67 ;  /* 0x0000004310000986 */ /* 0x0001e2000c10190e */
[----:B------:R-:W-:Y:S01]  /*93e0*/  IADD3 R20, P0, R7, R24, RZ ;  /* 0x0000001807147210 */ /* 0x000fe20007f1e0ff */
[----:B------:R-:W-:Y:S01]  /*93f0*/  FMUL R137, R137, R8 ;  /* 0x0000000889897220 */ /* 0x000fe20000400000 */
[----:B------:R-:W-:Y:S01]  /*9400*/  ISETP.GT.AND P1, PT, R10, 0x8, P1 ;  /* 0x000000080a00780c */ /* 0x000fe20000f24270 */
[----:B------:R2:W-:Y:S01]  /*9410*/  @P5 STG.E desc[UR14][R18.64], R27 ;  /* 0x0000001b12005986 */ /* 0x0005e2000c10190e */
[----:B-1----:R-:W-:Y:S01]  /*9420*/  IADD3 R14, P5, R13, R22, RZ ;  /* 0x000000160d0e7210 */ /* 0x002fe20007fbe0ff */
[----:B------:R-:W-:Y:S01]  /*9430*/  IMAD.X R21, R6, 0x1, R25, P0 ;  /* 0x0000000106157824 */ /* 0x000fe200000e0619 */
[----:B------:R-:W-:Y:S01]  /*9440*/  ISETP.GT.AND P0, PT, R11, 0x60, PT ;  /* 0x000000600b00780c */ /* 0x000fe20003f04270 */
[----:B------:R-:W-:Y:S01]  /*9450*/  FMUL R29, R70, R8 ;  /* 0x00000008461d7220 */ /* 0x000fe20000400000 */
[----:B------:R-:W-:Y:S01]  /*9460*/  IADD3 R22, P6, R7, R18, RZ ;  /* 0x0000001207167210 */ /* 0x000fe20007fde0ff */
[----:B------:R-:W-:Y:S01]  /*9470*/  IMAD.X R15, R12, 0x1, R23, P5 ;  /* 0x000000010c0f7824 */ /* 0x000fe200028e0617 */
        /* <DEDUP_REMOVED lines=10> */
[----:B------:R-:W-:Y:S01]  /*9520*/  FMUL R141, R141, R8 ;  /* 0x000000088d8d7220 */ /* 0x000fe20000400000 */
[----:B------:R1:W-:Y:S01]  /*9530*/  @P1 STG.E desc[UR14][R16.64], R71 ;  /* 0x0000004710001986 */ /* 0x0003e2000c10190e */
[----:B------:R-:W-:Y:S01]  /*9540*/  IADD3 R24, P1, R7, R20, RZ ;  /* 0x0000001407187210 */ /* 0x000fe20007f3e0ff */
[-C--:B------:R-:W-:Y:S01]  /*9550*/  FMUL R143, R143, R8.reuse ;  /* 0x000000088f8f7220 */ /* 0x080fe20000400000 */
[----:B------:R-:W-:Y:S01]  /*9560*/  ISETP.GT.AND P0, PT, R10, 0x8, P0 ;  /* 0x000000080a00780c */ /* 0x000fe20000704270 */
[----:B------:R-:W-:Y:S01]  /*9570*/  FMUL R145, R145, R8 ;  /* 0x0000000891917220 */ /* 0x000fe20000400000 */
[----:B------:R2:W-:Y:S01]  /*9580*/  @P4 STG.E desc[UR14][R22.64], R27 ;  /* 0x0000001b16004986 */ /* 0x0005e2000c10190e */
[----:B0-----:R-:W-:Y:S01]  /*9590*/  IADD3 R14, P4, R13, R18, RZ ;  /* 0x000000120d0e7210 */ /* 0x001fe20007f9e0ff */
[----:B------:R-:W-:Y:S01]  /*95a0*/  IMAD.X R25, R6, 0x1, R21, P1 ;  /* 0x0000000106197824 */ /* 0x000fe200008e0615 */
[----:B------:R-:W-:Y:S01]  /*95b0*/  ISETP.GT.AND P1, PT, R11, 0x68, PT ;  /* 0x000000680b00780c */ /* 0x000fe20003f24270 */
[----:B------:R-:W-:Y:S01]  /*95c0*/  FMUL R29, R74, R8 ;  /* 0x000000084a1d7220 */ /* 0x000fe20000400000 */
[----:B------:R-:W-:Y:S01]  /*95d0*/  ISETP.GT.AND P2, PT, R10, 0x8, P2 ;  /* 0x000000080a00780c */ /* 0x000fe20001744270 */
        /* <DEDUP_REMOVED lines=11> */
[----:B------:R-:W-:Y:S01]  /*9690*/  FMUL R149, R149, R8 ;  /* 0x0000000895957220 */ /* 0x000fe20000400000 */
[----:B------:R1:W-:Y:S01]  /*96a0*/  @P2 STG.E desc[UR14][R16.64], R75 ;  /* 0x0000004b10002986 */ /* 0x0003e2000c10190e */
[----:B------:R-:W-:Y:S01]  /*96b0*/  IMAD.X R19, R6, 0x1, R23, P6 ;  /* 0x0000000106137824 */ /* 0x000fe200030e0617 */
[----:B------:R-:W-:Y:S01]  /*96c0*/  IADD3 R20, P2, R7, R24, RZ ;  /* 0x0000001807147210 */ /* 0x000fe20007f5e0ff */
[-C--:B------:R-:W-:Y:S01]  /*96d0*/  FMUL R151, R151, R8.reuse ;  /* 0x0000000897977220 */ /* 0x080fe20000400000 */
[----:B------:R-:W-:Y:S01]  /*96e0*/  ISETP.GT.AND P1, PT, R10, 0x8, P1 ;  /* 0x000000080a00780c */ /* 0x000fe20000f24270 */
[----:B0-----:R-:W-:Y:S01]  /*96f0*/  FMUL R29, R78, R8 ;  /* 0x000000084e1d7220 */ /* 0x001fe20000400000 */
[----:B------:R0:W-:Y:S01]  /*9700*/  @P4 STG.E desc[UR14][R18.64], R27 ;  /* 0x0000001b12004986 */ /* 0x0001e2000c10190e */
[----:B------:R-:W-:Y:S01]  /*9710*/  IADD3 R14, P4, R13, R22, RZ ;  /* 0x000000160d0e7210 */ /* 0x000fe20007f9e0ff */
[----:B------:R-:W-:Y:S01]  /*9720*/  IMAD.X R21, R6, 0x1, R25, P2 ;  /* 0x0000000106157824 */ /* 0x000fe200010e0619 */
[----:B------:R-:W-:-:S02]  /*9730*/  ISETP.GT.AND P2, PT, R11, 0x70, PT ;  /* 0x000000700b00780c */ /* 0x000fc40003f44270 */
[----:B------:R-:W-:Y:S01]  /*9740*/  ISETP.GT.AND P0, PT, R10, 0x8, P0 ;  /* 0x000000080a00780c */ /* 0x000fe20000704270 */
[----:B------:R-:W-:Y:S01]  /*9750*/  IMAD.X R15, R12, 0x1, R23, P4 ;  /* 0x000000010c0f7824 */ /* 0x000fe200020e0617 */
[----:B------:R-:W-:Y:S01]  /*9760*/  @P5 STG.E desc[UR14][R20.64], R77 ;  /* 0x0000004d14005986 */ /* 0x000fe2000c10190e */
[----:B-1----:R-:W-:Y:S02]  /*9770*/  IADD3 R16, P5, R13, R24, RZ ;  /* 0x000000180d107210 */ /* 0x002fe40007fbe0ff */
[----:B------:R-:W-:Y:S01]  /*9780*/  ISETP.GT.AND P4, PT, R10, RZ, P2 ;  /* 0x000000ff0a00720c */ /* 0x000fe20001784270 */
[----:B------:R1:W-:Y:S01]  /*9790*/  @P1 STG.E desc[UR14][R14.64], R29 ;  /* 0x0000001d0e001986 */ /* 0x0003e2000c10190e */
[----:B------:R-:W-:Y:S01]  /*97a0*/  ISETP.GT.AND P1, PT, R11, 0x71, PT ;  /* 0x000000710b00780c */ /* 0x000fe20003f24270 */
[----:B------:R-:W-:Y:S01]  /*97b0*/  IMAD.X R17, R12, 0x1, R25, P5 ;  /* 0x000000010c117824 */ /* 0x000fe200028e0619 */
[----:B------:R-:W-:Y:S01]  /*97c0*/  IADD3 R22, P6, R7, R18, RZ ;  /* 0x0000001207167210 */ /* 0x000fe20007fde0ff */
[----:B0-----:R-:W-:Y:S01]  /*97d0*/  FMUL R27, R80, R8 ;  /* 0x00000008501b7220 */ /* 0x001fe20000400000 */
[----:B------:R-:W-:-:S02]  /*97e0*/  ISETP.GT.AND P5, PT, R10, RZ, P1 ;  /* 0x000000ff0a00720c */ /* 0x000fc40000fa4270 */
[----:B------:R0:W-:Y:S01]  /*97f0*/  @P0 STG.E desc[UR14][R16.64], R79 ;  /* 0x0000004f10000986 */ /* 0x0001e2000c10190e */
[----:B------:R-:W-:Y:S01]  /*9800*/  IMAD.X R23, R6, 0x1, R19, P6 ;  /* 0x0000000106177824 */ /* 0x000fe200030e0613 */
[----:B------:R-:W-:Y:S02]  /*9810*/  IADD3 R24, P0, R7, R20, RZ ;  /* 0x0000001407187210 */ /* 0x000fe40007f1e0ff */
[----:B------:R-:W-:Y:S01]  /*9820*/  ISETP.GT.AND P2, PT, R10, 0x8, P2 ;  /* 0x000000080a00780c */ /* 0x000fe20001744270 */
[----:B-1----:R-:W-:Y:S01]  /*9830*/  FMUL R29, R82, R8 ;  /* 0x00000008521d7220 */ /* 0x002fe20000400000 */
[----:B------:R1:W-:Y:S01]  /*9840*/  @P4 STG.E desc[UR14][R22.64], R27 ;  /* 0x0000001b16004986 */ /* 0x0003e2000c10190e */
[----:B------:R-:W-:Y:S01]  /*9850*/  IADD3 R14, P4, R13, R18, RZ ;  /* 0x000000120d0e7210 */ /* 0x000fe20007f9e0ff */
[----:B------:R-:W-:Y:S01]  /*9860*/  IMAD.X R25, R6, 0x1, R21, P0 ;  /* 0x0000000106197824 */ /* 0x000fe200000e0615 */
[----:B------:R-:W-:Y:S02]  /*9870*/  ISETP.GT.AND P0, PT, R11, 0x78, PT ;  /* 0x000000780b00780c */ /* 0x000fe40003f04270 */
[----:B------:R-:W-:Y:S01]  /*9880*/  ISETP.GT.AND P1, PT, R10, 0x8, P1 ;  /* 0x000000080a00780c */ /* 0x000fe20000f24270 */
[----:B------:R-:W-:Y:S01]  /*9890*/  IMAD.X R15, R12, 0x1, R19, P4 ;  /* 0x000000010c0f7824 */ /* 0x000fe200020e0613 */
[----:B------:R-:W-:Y:S01]  /*98a0*/  @P5 STG.E desc[UR14][R24.64], R81 ;  /* 0x0000005118005986 */ /* 0x000fe2000c10190e */
[----:B0-----:R-:W-:-:S02]  /*98b0*/  IADD3 R16, P5, R13, R20, RZ ;  /* 0x000000140d107210 */ /* 0x001fc40007fbe0ff */
[----:B------:R-:W-:Y:S01]  /*98c0*/  ISETP.GT.AND P4, PT, R10, RZ, P0 ;  /* 0x000000ff0a00720c */ /* 0x000fe20000784270 */
[----:B------:R0:W-:Y:S01]  /*98d0*/  @P2 STG.E desc[UR14][R14.64], R29 ;  /* 0x0000001d0e002986 */ /* 0x0001e2000c10190e */
[----:B------:R-:W-:Y:S01]  /*98e0*/  ISETP.GT.AND P2, PT, R11, 0x79, PT ;  /* 0x000000790b00780c */ /* 0x000fe20003f44270 */
[----:B------:R-:W-:Y:S01]  /*98f0*/  IMAD.X R17, R12, 0x1, R21, P5 ;  /* 0x000000010c117824 */ /* 0x000fe200028e0615 */
[C---:B------:R-:W-:Y:S01]  /*9900*/  IADD3 R18, P6, R7.reuse, R22, RZ ;  /* 0x0000001607127210 */ /* 0x040fe20007fde0ff */
[----:B-1----:R-:W-:Y:S01]  /*9910*/  FMUL R27, R84, R8 ;  /* 0x00000008541b7220 */ /* 0x002fe20000400000 */
[----:B------:R-:W-:Y:S02]  /*9920*/  ISETP.GT.AND P5, PT, R10, RZ, P2 ;  /* 0x000000ff0a00720c */ /* 0x000fe400017a4270 */
[----:B------:R1:W-:Y:S01]  /*9930*/  @P1 STG.E desc[UR14][R16.64], R83 ;  /* 0x0000005310001986 */ /* 0x0003e2000c10190e */
[----:B------:R-:W-:Y:S01]  /*9940*/  IMAD.X R19, R6, 0x1, R23, P6 ;  /* 0x0000000106137824 */ /* 0x000fe200030e0617 */
[----:B------:R-:W-:-:S02]  /*9950*/  IADD3 R20, P1, R7, R24, RZ ;  /* 0x0000001807147210 */ /* 0x000fc40007f3e0ff */
[----:B------:R-:W-:Y:S01]  /*9960*/  ISETP.GT.AND P0, PT, R10, 0x8, P0 ;  /* 0x000000080a00780c */ /* 0x000fe20000704270 */
[----:B0-----:R-:W-:Y:S01]  /*9970*/  FMUL R29, R86, R8 ;  /* 0x00000008561d7220 */ /* 0x001fe20000400000 */
[----:B------:R0:W-:Y:S01]  /*9980*/  @P4 STG.E desc[UR14][R18.64], R27 ;  /* 0x0000001b12004986 */ /* 0x0001e2000c10190e */
[----:B------:R-:W-:Y:S01]  /*9990*/  IADD3 R14, P4, R13, R22, RZ ;  /* 0x000000160d0e7210 */ /* 0x000fe20007f9e0ff */
[----:B------:R-:W-:Y:S01]  /*99a0*/  IMAD.X R21, R6, 0x1, R25, P1 ;  /* 0x0000000106157824 */ /* 0x000fe200008e0619 */
[----:B------:R-:W-:Y:S02]  /*99b0*/  ISETP.GT.AND P1, PT, R11, 0x80, PT ;  /* 0x000000800b00780c */ /* 0x000fe40003f24270 */
[----:B------:R-:W-:Y:S01]  /*99c0*/  ISETP.GT.AND P2, PT, R10, 0x8, P2 ;  /* 0x000000080a00780c */ /* 0x000fe20001744270 */
[----:B------:R-:W-:Y:S01]  /*99d0*/  IMAD.X R15, R12, 0x1, R23, P4 ;  /* 0x000000010c0f7824 */ /* 0x000fe200020e0617 */
[----:B------:R-:W-:Y:S01]  /*99e0*/  @P5 STG.E desc[UR14][R20.64], R85 ;  /* 0x0000005514005986 */ /* 0x000fe2000c10190e */
[----:B-1----:R-:W-:-:S02]  /*99f0*/  IADD3 R16, P5, R13, R24, RZ ;  /* 0x000000180d107210 */ /* 0x002fc40007fbe0ff */
[----:B------:R-:W-:Y:S01]  /*9a00*/  ISETP.GT.AND P4, PT, R10, RZ, P1 ;  /* 0x000000ff0a00720c */ /* 0x000fe20000f84270 */
[----:B------:R1:W-:Y:S01]  /*9a10*/  @P0 STG.E desc[UR14][R14.64], R29 ;  /* 0x0000001d0e000986 */ /* 0x0003e2000c10190e */
[----:B------:R-:W-:Y:S01]  /*9a20*/  ISETP.GT.AND P0, PT, R11, 0x81, PT ;  /* 0x000000810b00780c */ /* 0x000fe20003f04270 */
[----:B------:R-:W-:Y:S01]  /*9a30*/  IMAD.X R17, R12, 0x1, R25, P5 ;  /* 0x000000010c117824 */ /* 0x000fe200028e0619 */
[C---:B------:R-:W-:Y:S01]  /*9a40*/  IADD3 R22, P6, R7.reuse, R18, RZ ;  /* 0x0000001207167210 */ /* 0x040fe20007fde0ff */
[----:B0-----:R-:W-:Y:S01]  /*9a50*/  FMUL R27, R88, R8 ;  /* 0x00000008581b7220 */ /* 0x001fe20000400000 */
[----:B------:R-:W-:Y:S02]  /*9a60*/  ISETP.GT.AND P5, PT, R10, RZ, P0 ;  /* 0x000000ff0a00720c */ /* 0x000fe400007a4270 */
[----:B------:R0:W-:Y:S01]  /*9a70*/  @P2 STG.E desc[UR14][R16.64], R87 ;  /* 0x0000005710002986 */ /* 0x0001e2000c10190e */
[----:B------:R-:W-:Y:S01]  /*9a80*/  IMAD.X R23, R6, 0x1, R19, P6 ;  /* 0x0000000106177824 */ /* 0x000fe200030e0613 */
[----:B------:R-:W-:-:S02]  /*9a90*/  IADD3 R24, P2, R7, R20, RZ ;  /* 0x0000001407187210 */ /* 0x000fc40007f5e0ff */
        /* <DEDUP_REMOVED lines=249> */
[----:B------:R-:W-:-:S02]  /*aa30*/  ISETP.GT.AND P4, PT, R10, RZ, P2 ;  /* 0x000000ff0a00720c */ /* 0x000fc40001784270 */
[----:B0-----:R-:W-:Y:S01]  /*aa40*/  IADD3 R16, P5, R13, R20, RZ ;  /* 0x000000140d107210 */ /* 0x001fe20007fbe0ff */
[----:B------:R0:W-:Y:S01]  /*aa50*/  @P1 STG.E desc[UR14][R14.64], R29 ;  /* 0x0000001d0e001986 */ /* 0x0001e2000c10190e */
[----:B------:R-:W-:Y:S01]  /*aa60*/  IADD3 R18, P6, R7, R22, RZ ;  /* 0x0000001607127210 */ /* 0x000fe20007fde0ff */
[----:B-1----:R-:W-:Y:S01]  /*aa70*/  FMUL R27, R140, R8 ;  /* 0x000000088c1b7220 */ /* 0x002fe20000400000 */
[----:B------:R-:W-:Y:S01]  /*aa80*/  ISETP.GT.AND P1, PT, R11, 0xe9, PT ;  /* 0x000000e90b00780c */ /* 0x000fe20003f24270 */
[----:B------:R-:W-:Y:S01]  /*aa90*/  IMAD.X R17, R12, 0x1, R21, P5 ;  /* 0x000000010c117824 */ /* 0x000fe200028e0615 */
[----:B------:R-:W-:Y:S01]  /*aaa0*/  ISETP.GT.AND P2, PT, R10, 0x8, P2 ;  /* 0x000000080a00780c */ /* 0x000fe20001744270 */
[----:B------:R-:W-:Y:S01]  /*aab0*/  IMAD.X R19, R6, 0x1, R23, P6 ;  /* 0x0000000106137824 */ /* 0x000fe200030e0617 */
[----:B------:R-:W-:Y:S02]  /*aac0*/  ISETP.GT.AND P5, PT, R10, RZ, P1 ;  /* 0x000000ff0a00720c */ /* 0x000fe40000fa4270 */
[----:B------:R1:W-:Y:S01]  /*aad0*/  @P0 STG.E desc[UR14][R16.64], R139 ;  /* 0x0000008b10000986 */ /* 0x0003e2000c10190e */
[----:B------:R-:W-:Y:S01]  /*aae0*/  IADD3 R20, P0, R7, R24, RZ ;  /* 0x0000001807147210 */ /* 0x000fe20007f1e0ff */
[----:B0-----:R-:W-:-:S02]  /*aaf0*/  FMUL R29, R142, R8 ;  /* 0x000000088e1d7220 */ /* 0x001fc40000400000 */
[----:B------:R0:W-:Y:S01]  /*ab00*/  @P4 STG.E desc[UR14][R18.64], R27 ;  /* 0x0000001b12004986 */ /* 0x0001e2000c10190e */
[----:B------:R-:W-:Y:S01]  /*ab10*/  IADD3 R14, P4, R13, R22, RZ ;  /* 0x000000160d0e7210 */ /* 0x000fe20007f9e0ff */
[----:B------:R-:W-:Y:S01]  /*ab20*/  IMAD.X R21, R6, 0x1, R25, P0 ;  /* 0x0000000106157824 */ /* 0x000fe200000e0619 */
[----:B------:R-:W-:Y:S02]  /*ab30*/  ISETP.GT.AND P0, PT, R11, 0xf0, PT ;  /* 0x000000f00b00780c */ /* 0x000fe40003f04270 */
        /* <DEDUP_REMOVED lines=13> */
[----:B------:R-:W-:Y:S02]  /*ac10*/  ISETP.GT.AND P6, PT, R10, 0x8, P0 ;  /* 0x000000080a00780c */ /* 0x000fe400007c4270 */
[----:B------:R-:W-:Y:S01]  /*ac20*/  IADD3 R24, P0, R7, R20, RZ ;  /* 0x0000001407187210 */ /* 0x000fe20007f1e0ff */
[----:B-1----:R-:W-:Y:S01]  /*ac30*/  FMUL R29, R146, R8 ;  /* 0x00000008921d7220 */ /* 0x002fe20000400000 */
[----:B------:R1:W-:Y:S01]  /*ac40*/  @P4 STG.E desc[UR14][R22.64], R27 ;  /* 0x0000001b16004986 */ /* 0x0003e2000c10190e */
[----:B------:R-:W-:Y:S02]  /*ac50*/  IADD3 R14, P1, R13, R18, RZ ;  /* 0x000000120d0e7210 */ /* 0x000fe40007f3e0ff */
[----:B------:R-:W-:Y:S01]  /*ac60*/  IMAD.X R25, R6, 0x1, R21, P0 ;  /* 0x0000000106197824 */ /* 0x000fe200000e0615 */
[----:B------:R-:W-:-:S02]  /*ac70*/  ISETP.GT.AND P0, PT, R11, 0xf8, PT ;  /* 0x000000f80b00780c */ /* 0x000fc40003f04270 */
[----:B0-----:R-:W-:Y:S01]  /*ac80*/  IADD3 R16, P4, R13, R20, RZ ;  /* 0x000000140d107210 */ /* 0x001fe20007f9e0ff */
[C---:B------:R-:W-:Y:S01]  /*ac90*/  IMAD.X R15, R12.reuse, 0x1, R19, P1 ;  /* 0x000000010c0f7824 */ /* 0x040fe200008e0613 */
[----:B------:R0:W-:Y:S01]  /*aca0*/  @P5 STG.E desc[UR14][R24.64], R145 ;  /* 0x0000009118005986 */ /* 0x0001e2000c10190e */
[-C--:B------:R-:W-:Y:S02]  /*acb0*/  IADD3 R18, P5, R7, R22.reuse, RZ ;  /* 0x0000001607127210 */ /* 0x080fe40007fbe0ff */
[----:B------:R-:W-:Y:S01]  /*acc0*/  IMAD.X R17, R12, 0x1, R21, P4 ;  /* 0x000000010c117824 */ /* 0x000fe200020e0615 */
[----:B-1----:R-:W-:Y:S01]  /*acd0*/  IADD3 R22, P4, R13, R22, RZ ;  /* 0x000000160d167210 */ /* 0x002fe20007f9e0ff */
[----:B------:R0:W-:Y:S01]  /*ace0*/  @P6 STG.E desc[UR14][R14.64], R29 ;  /* 0x0000001d0e006986 */ /* 0x0001e2000c10190e */
[----:B------:R-:W-:Y:S01]  /*acf0*/  ISETP.GT.AND P1, PT, R11, 0xf9, PT ;  /* 0x000000f90b00780c */ /* 0x000fe20003f24270 */
[--C-:B------:R-:W-:Y:S01]  /*ad00*/  IMAD.X R19, R6, 0x1, R23.reuse, P5 ;  /* 0x0000000106137824 */ /* 0x100fe200028e0617 */
[----:B------:R-:W-:Y:S01]  /*ad10*/  ISETP.GT.AND P2, PT, R10, 0x8, P2 ;  /* 0x000000080a00780c */ /* 0x000fe20001744270 */
[----:B------:R-:W-:Y:S01]  /*ad20*/  IMAD.X R23, R12, 0x1, R23, P4 ;  /* 0x000000010c177824 */ /* 0x000fe200020e0617 */
[----:B------:R-:W-:Y:S01]  /*ad30*/  ISETP.GT.AND P6, PT, R10, RZ, P0 ;  /* 0x000000ff0a00720c */ /* 0x000fe200007c4270 */
[----:B------:R-:W-:Y:S01]  /*ad40*/  FMUL R11, R148, R8 ;  /* 0x00000008940b7220 */ /* 0x000fe20000400000 */
[----:B------:R-:W-:-:S02]  /*ad50*/  IADD3 R20, P5, R7, R24, RZ ;  /* 0x0000001807147210 */ /* 0x000fc40007fbe0ff */
[C---:B------:R-:W-:Y:S02]  /*ad60*/  ISETP.GT.AND P4, PT, R10.reuse, RZ, P1 ;  /* 0x000000ff0a00720c */ /* 0x040fe40000f84270 */
[----:B------:R-:W-:Y:S01]  /*ad70*/  ISETP.GT.AND P0, PT, R10, 0x8, P0 ;  /* 0x000000080a00780c */ /* 0x000fe20000704270 */
[--C-:B------:R-:W-:Y:S01]  /*ad80*/  IMAD.X R21, R6, 0x1, R25.reuse, P5 ;  /* 0x0000000106157824 */ /* 0x100fe200028e0619 */
[----:B------:R-:W-:Y:S02]  /*ad90*/  ISETP.GT.AND P1, PT, R10, 0x8, P1 ;  /* 0x000000080a00780c */ /* 0x000fe40000f24270 */
[----:B------:R-:W-:Y:S01]  /*ada0*/  IADD3 R6, P5, R13, R24, RZ ;  /* 0x000000180d067210 */ /* 0x000fe20007fbe0ff */
[----:B------:R-:W-:Y:S01]  /*adb0*/  FMUL R13, R150, R8 ;  /* 0x00000008960d7220 */ /* 0x000fe20000400000 */
[----:B------:R0:W-:Y:S03]  /*adc0*/  @P2 STG.E desc[UR14][R16.64], R147 ;  /* 0x0000009310002986 */ /* 0x0001e6000c10190e */
[----:B------:R-:W-:Y:S01]  /*add0*/  IMAD.X R7, R12, 0x1, R25, P5 ;  /* 0x000000010c077824 */ /* 0x000fe200028e0619 */
[----:B------:R0:W-:Y:S04]  /*ade0*/  @P6 STG.E desc[UR14][R18.64], R11 ;  /* 0x0000000b12006986 */ /* 0x0001e8000c10190e */
[----:B------:R0:W-:Y:S04]  /*adf0*/  @P4 STG.E desc[UR14][R20.64], R149 ;  /* 0x0000009514004986 */ /* 0x0001e8000c10190e */
[----:B------:R0:W-:Y:S04]  /*ae00*/  @P0 STG.E desc[UR14][R22.64], R13 ;  /* 0x0000000d16000986 */ /* 0x0001e8000c10190e */
[----:B------:R0:W-:Y:S02]  /*ae10*/  @P1 STG.E desc[UR14][R6.64], R151 ;  /* 0x0000009706001986 */ /* 0x0001e4000c10190e */
.L_x_273:
[----:B------:R-:W-:Y:S05]  /*ae20*/  BSYNC B0 ;  /* 0x0000000000007941 */ /* 0x000fea0003800000 */
.L_x_21:
[----:B------:R-:W-:Y:S01]  /*ae30*/  ULDC UR8, c[0x0][0xc] ;  /* 0x0000030000087ab9 */ /* 0x000fe20000000800 */
[----:B------:R-:W-:Y:S01]  /*ae40*/  ULDC UR9, c[0x0][0x10] ;  /* 0x0000040000097ab9 */ /* 0x000fe20000000800 */
[----:B0--3--:R-:W0:Y:S01]  /*ae50*/  LDC R7, c[0x0][0x14] ;  /* 0x00000500ff077b82 */ /* 0x009e220000000800 */
[----:B------:R-:W-:Y:S01]  /*ae60*/  UIMAD.WIDE.U32 UR8, UR8, UR9, URZ ;  /* 0x00000009080872a5 */ /* 0x000fe2000f8e003f */
[----:B------:R-:W-:Y:S01]  /*ae70*/  PRMT R11, RZ, 0x7610, R11 ;  /* 0x00007610ff0b7816 */ /* 0x000fe2000000000b */
[----:B------:R-:W-:Y:S02]  /*ae80*/  IMAD.MOV.U32 R10, RZ, RZ, -0x1 ;  /* 0xffffffffff0a7424 */ /* 0x000fe400078e00ff */
[----:B------:R-:W-:Y:S02]  /*ae90*/  IMAD.MOV.U32 R6, RZ, RZ, -0x1 ;  /* 0xffffffffff067424 */ /* 0x000fe400078e00ff */
[----:B0-----:R-:W-:-:S04]  /*aea0*/  IMAD.WIDE.U32 R2, R7, UR8, R2 ;  /* 0x0000000807027c25 */ /* 0x001fc8000f8e0002 */
[----:B------:R-:W-:Y:S01]  /*aeb0*/  IMAD R7, R7, UR9, RZ ;  /* 0x0000000907077c24 */ /* 0x000fe2000f8e02ff */
[----:B------:R-:W-:Y:S02]  /*aec0*/  ULDC.64 UR8, c[0x0][0x750] ;  /* 0x0001d40000087ab9 */ /* 0x000fe40000000a00 */
[----:B------:R-:W-:Y:S01]  /*aed0*/  ISETP.GE.U32.AND P0, PT, R2, UR8, PT ;  /* 0x0000000802007c0c */ /* 0x000fe2000bf06070 */
[----:B------:R-:W-:Y:S02]  /*aee0*/  IMAD.IADD R3, R3, 0x1, R7 ;  /* 0x0000000103037824 */ /* 0x000fe400078e0207 */
[----:B------:R-:W-:-:S03]  /*aef0*/  IMAD.MOV.U32 R7, RZ, RZ, -0x1 ;  /* 0xffffffffff077424 */ /* 0x000fc600078e00ff */
[----:B------:R-:W-:-:S13]  /*af00*/  ISETP.GE.U32.AND.EX P0, PT, R3, UR9, PT, P0 ;  /* 0x0000000903007c0c */ /* 0x000fda000bf06100 */
[----:B------:R-:W-:Y:S05]  /*af10*/  @P0 BRA `(.L_x_274) ;  /* 0x0000000400600947 */ /* 0x000fea0003800000 */
[----:B------:R-:W0:Y:S01]  /*af20*/  S2R R20, SR_CTAID.X ;  /* 0x0000000000147919 */ /* 0x000e220000002500 */
[----:B--2---:R-:W2:Y:S01]  /*af30*/  LDC.64 R14, c[0x0][0x728] ;  /* 0x0001ca00ff0e7b82 */ /* 0x004ea20000000a00 */
[----:B------:R-:W-:Y:S01]  /*af40*/  ULDC UR7, c[0x0][0x150] ;  /* 0x0000540000077ab9 */ /* 0x000fe20000000800 */
[----:B------:R-:W-:Y:S01]  /*af50*/  IMAD.MOV.U32 R12, RZ, RZ, R2 ;  /* 0x000000ffff0c7224 */ /* 0x000fe200078e0002 */
[----:B------:R-:W3:Y:S01]  /*af60*/  S2R R22, SR_CTAID.Y ;  /* 0x0000000000167919 */ /* 0x000ee20000002600 */
[----:B------:R-:W-:-:S04]  /*af70*/  IMAD.MOV.U32 R13, RZ, RZ, R3 ;  /* 0x000000ffff0d7224 */ /* 0x000fc800078e0003 */
[----:B------:R-:W1:Y:S08]  /*af80*/  LDC R23, c[0x0][0x144] ;  /* 0x00005100ff177b82 */ /* 0x000e700000000800 */
[----:B------:R-:W1:Y:S08]  /*af90*/  LDC R16, c[0x0][0x730] ;  /* 0x0001cc00ff107b82 */ /* 0x000e700000000800 */
[----:B------:R-:W1:Y:S01]  /*afa0*/  LDC.64 R18, c[0x0][0x720] ;  /* 0x0001c800ff127b82 */ /* 0x000e620000000a00 */
[----:B--2---:R-:W-:-:S04]  /*afb0*/  ISETP.NE.U32.AND P0, PT, R14, RZ, PT ;  /* 0x000000ff0e00720c */ /* 0x004fc80003f05070 */
[----:B------:R-:W-:Y:S02]  /*afc0*/  ISETP.NE.AND.EX P0, PT, R15, RZ, PT, P0 ;  /* 0x000000ff0f00720c */ /* 0x000fe40003f05300 */
[----:B0-----:R-:W-:-:S05]  /*afd0*/  I2FP.F32.U32 R6, R20 ;  /* 0x0000001400067245 */ /* 0x001fca0000201000 */
[----:B------:R-:W-:-:S04]  /*afe0*/  FMUL R6, R6, UR7 ;  /* 0x0000000706067c20 */ /* 0x000fc80008400000 */
[----:B------:R0:W2:Y:S02]  /*aff0*/  F2I.U32.TRUNC.NTZ R21, R6 ;  /* 0x0000000600157305 */ /* 0x0000a4000020f000 */
[----:B---3--:R-:W-:Y:S05]  /*b000*/  @!P0 BRA `(.L_x_275) ;  /* 0x0000000000288947 */ /* 0x008fea0003800000 */
[----:B------:R-:W3:Y:S02]  /*b010*/  LDC R7, c[0x0][0x734] ;  /* 0x0001cd00ff077b82 */ /* 0x000ee40000000800 */
[----:B---3--:R-:W-:-:S05]  /*b020*/  IADD3 R13, P0, R2, R7, RZ ;  /* 0x00000007020d7210 */ /* 0x008fca0007f1e0ff */
[----:B------:R-:W-:-:S04]  /*b030*/  IMAD.X R17, RZ, RZ, R3, P0 ;  /* 0x000000ffff117224 */ /* 0x000fc800000e0603 */
[----:B0-----:R-:W-:-:S04]  /*b040*/  IMAD.WIDE.U32 R6, R17, R14, RZ ;  /* 0x0000000e11067225 */ /* 0x001fc800078e00ff */
[----:B------:R-:W-:-:S04]  /*b050*/  IMAD.WIDE.U32 R10, P0, R13, R15, R6 ;  /* 0x0000000f0d0a7225 */ /* 0x000fc80007800006 */
[----:B------:R-:W-:-:S04]  /*b060*/  IMAD.WIDE.U32 R6, R13, R14, RZ ;  /* 0x0000000e0d067225 */ /* 0x000fc800078e00ff */
[----:B------:R-:W-:Y:S01]  /*b070*/  IMAD.X R13, RZ, RZ, RZ, P0 ;  /* 0x000000ffff0d7224 */ /* 0x000fe200000e06ff */
[----:B------:R-:W-:Y:S01]  /*b080*/  IADD3 RZ, P0, R7, R10, RZ ;  /* 0x0000000a07ff7210 */ /* 0x000fe20007f1e0ff */
[----:B------:R-:W-:-:S04]  /*b090*/  IMAD.MOV.U32 R12, RZ, RZ, R11 ;  /* 0x000000ffff0c7224 */ /* 0x000fc800078e000b */
[----:B------:R-:W-:-:S08]  /*b0a0*/  IMAD.WIDE.U32.X R12, R17, R15, R12, P0 ;  /* 0x0000000f110c7225 */ /* 0x000fd000000e040c */
.L_x_275:
[----:B----4-:R-:W3:Y:S01]  /*b0b0*/  LDC.64 R28, c[0x0][0x740] ;  /* 0x0001d000ff1c7b82 */ /* 0x010ee20000000a00 */
[-C--:B-1----:R-:W-:Y:S01]  /*b0c0*/  SHF.R.U64 R17, R12, R16.reuse, R13 ;  /* 0x000000100c117219 */ /* 0x082fe2000000120d */
[----:B--2---:R-:W-:Y:S01]  /*b0d0*/  IMAD.MOV R21, RZ, RZ, -R21 ;  /* 0x000000ffff157224 */ /* 0x004fe200078e0a15 */
[----:B0-----:R-:W-:Y:S01]  /*b0e0*/  SHF.R.U32.HI R6, RZ, R16, R13 ;  /* 0x00000010ff067219 */ /* 0x001fe2000001160d */
[----:B------:R-:W-:Y:S01]  /*b0f0*/  ULDC UR7, c[0x0][0x154] ;  /* 0x0000550000077ab9 */ /* 0x000fe20000000800 */
[----:B------:R-:W-:Y:S01]  /*b100*/  IADD3 R11, P0, RZ, -R17, RZ ;  /* 0x80000011ff0b7210 */ /* 0x000fe20007f1e0ff */
[----:B------:R-:W-:Y:S02]  /*b110*/  IMAD R23, R23, R21, R20 ;  /* 0x0000001517177224 */ /* 0x000fe400078e0214 */
[----:B------:R-:W0:Y:S01]  /*b120*/  LDC R12, c[0x0][0x718] ;  /* 0x0001c600ff0c7b82 */ /* 0x000e220000000800 */
[----:B------:R-:W-:Y:S02]  /*b130*/  IMAD.MOV.U32 R13, RZ, RZ, 0x1 ;  /* 0x00000001ff0d7424 */ /* 0x000fe400078e00ff */
[----:B------:R-:W-:-:S04]  /*b140*/  IMAD.X R7, RZ, RZ, ~R6, P0 ;  /* 0x000000ffff077224 */ /* 0x000fc800000e0e06 */
[-C--:B------:R-:W-:Y:S01]  /*b150*/  IMAD R10, R7, R18.reuse, RZ ;  /* 0x00000012070a7224 */ /* 0x080fe200078e02ff */
[----:B------:R-:W1:Y:S01]  /*b160*/  LDC R24, c[0x0][0x708] ;  /* 0x0001c200ff187b82 */ /* 0x000e620000000800 */
[----:B------:R-:W-:-:S04]  /*b170*/  IMAD.WIDE.U32 R6, R11, R18, R2 ;  /* 0x000000120b067225 */ /* 0x000fc800078e0002 */
[----:B------:R-:W-:Y:S01]  /*b180*/  IMAD R11, R11, R19, R10 ;  /* 0x000000130b0b7224 */ /* 0x000fe200078e020a */
[----:B------:R-:W-:Y:S02]  /*b190*/  I2FP.F32.U32 R10, R22 ;  /* 0x00000016000a7245 */ /* 0x000fe40000201000 */
[----:B------:R-:W2:Y:S01]  /*b1a0*/  LDC R26, c[0x0][0x758] ;  /* 0x0001d600ff1a7b82 */ /* 0x000ea20000000800 */
[----:B------:R-:W-:Y:S01]  /*b1b0*/  IMAD.IADD R7, R7, 0x1, R11 ;  /* 0x0000000107077824 */ /* 0x000fe200078e020b */
[----:B---3--:R-:W-:Y:S01]  /*b1c0*/  ISETP.NE.U32.AND P0, PT, R28, RZ, PT ;  /* 0x000000ff1c00720c */ /* 0x008fe20003f05070 */
[----:B------:R-:W-:Y:S01]  /*b1d0*/  FMUL R10, R10, UR7 ;  /* 0x000000070a0a7c20 */ /* 0x000fe20008400000 */
[----:B------:R-:W-:Y:S02]  /*b1e0*/  IMAD.MOV.U32 R11, RZ, RZ, -0x1 ;  /* 0xffffffffff0b7424 */ /* 0x000fe400078e00ff */
[----:B------:R-:W-:Y:S01]  /*b1f0*/  ISETP.NE.AND.EX P0, PT, R29, RZ, PT, P0 ;  /* 0x000000ff1d00720c */ /* 0x000fe20003f05300 */
[----:B------:R3:W4:Y:S01]  /*b200*/  F2I.U32.TRUNC.NTZ R19, R10 ;  /* 0x0000000a00137305 */ /* 0x000722000020f000 */
[----:B------:R-:W3:Y:S01]  /*b210*/  LDC R21, c[0x0][0x148] ;  /* 0x00005200ff157b82 */ /* 0x000ee20000000800 */
[----:B0-----:R-:W-:-:S02]  /*b220*/  SHF.R.U64 R16, R6, R12, R7 ;  /* 0x0000000c06107219 */ /* 0x001fc40000001207 */
[----:B------:R-:W-:-:S05]  /*b230*/  SHF.R.U32.HI R7, RZ, R12, R7 ;  /* 0x0000000cff077219 */ /* 0x000fca0000011607 */
[----:B------:R-:W0:Y:S01]  /*b240*/  LDC R20, c[0x0][0x700] ;  /* 0x0001c000ff147b82 */ /* 0x000e220000000800 */
[-CC-:B-1----:R-:W-:Y:S02]  /*b250*/  SHF.R.U64 R14, R16, R24.reuse, R7.reuse ;  /* 0x00000018100e7219 */ /* 0x182fe40000001207 */
[----:B------:R-:W-:-:S05]  /*b260*/  SHF.R.U32.HI R7, RZ, R24, R7 ;  /* 0x00000018ff077219 */ /* 0x000fca0000011607 */
[----:B------:R-:W1:Y:S01]  /*b270*/  LDC R27, c[0x0][0x748] ;  /* 0x0001d200ff1b7b82 */ /* 0x000e620000000800 */
[-CC-:B--2---:R-:W-:Y:S02]  /*b280*/  SHF.R.U64 R18, R14, R26.reuse, R7.reuse ;  /* 0x0000001a0e127219 */ /* 0x184fe40000001207 */
[-C--:B------:R-:W-:Y:S02]  /*b290*/  SHF.L.U32 R11, R11, R26.reuse, RZ ;  /* 0x0000001a0b0b7219 */ /* 0x080fe400000006ff */
[-C--:B------:R-:W-:Y:S01]  /*b2a0*/  SHF.R.U32.HI R7, RZ, R26.reuse, R7 ;  /* 0x0000001aff077219 */ /* 0x080fe20000011607 */
[----:B------:R-:W-:Y:S01]  /*b2b0*/  IMAD.MOV.U32 R6, RZ, RZ, R18 ;  /* 0x000000ffff067224 */ /* 0x000fe200078e0012 */
[----:B------:R-:W-:Y:S01]  /*b2c0*/  SHF.L.U32 R26, R13, R26, RZ ;  /* 0x0000001a0d1a7219 */ /* 0x000fe200000006ff */
[----:B------:R-:W2:Y:S01]  /*b2d0*/  LDC R30, c[0x0][0x738] ;  /* 0x0001ce00ff1e7b82 */ /* 0x000ea20000000800 */
[----:B------:R-:W-:-:S07]  /*b2e0*/  LOP3.LUT R25, RZ, R11, RZ, 0x33, !PT ;  /* 0x0000000bff197212 */ /* 0x000fce00078e33ff */
[----:B------:R-:W0:Y:S01]  /*b2f0*/  LDC R31, c[0x0][0x710] ;  /* 0x0001c400ff1f7b82 */ /* 0x000e220000000800 */
[----:B----4-:R-:W-:Y:S05]  /*b300*/  @!P0 BRA `(.L_x_276) ;  /* 0x0000000000288947 */ /* 0x010fea0003800000 */
[----:B------:R-:W4:Y:S02]  /*b310*/  LDC R13, c[0x0][0x74c] ;  /* 0x0001d300ff0d7b82 */ /* 0x000f240000000800 */
[----:B----4-:R-:W-:-:S05]  /*b320*/  IADD3 R13, P0, R18, R13, RZ ;  /* 0x0000000d120d7210 */ /* 0x010fca0007f1e0ff */
[----:B------:R-:W-:-:S04]  /*b330*/  IMAD.X R15, RZ, RZ, R7, P0 ;  /* 0x000000ffff0f7224 */ /* 0x000fc800000e0607 */
[----:B------:R-:W-:-:S04]  /*b340*/  IMAD.WIDE.U32 R6, R15, R28, RZ ;  /* 0x0000001c0f067225 */ /* 0x000fc800078e00ff */
[----:B---3--:R-:W-:-:S04]  /*b350*/  IMAD.WIDE.U32 R10, P0, R13, R29, R6 ;  /* 0x0000001d0d0a7225 */ /* 0x008fc80007800006 */
[----:B------:R-:W-:-:S04]  /*b360*/  IMAD.WIDE.U32 R6, R13, R28, RZ ;  /* 0x0000001c0d067225 */ /* 0x000fc800078e00ff */
[----:B------:R-:W-:Y:S01]  /*b370*/  IMAD.X R13, RZ, RZ, RZ, P0 ;  /* 0x000000ffff0d7224 */ /* 0x000fe200000e06ff */
[----:B------:R-:W-:Y:S01]  /*b380*/  IADD3 RZ, P0, R7, R10, RZ ;  /* 0x0000000a07ff7210 */ /* 0x000fe20007f1e0ff */
[----:B------:R-:W-:-:S04]  /*b390*/  IMAD.MOV.U32 R12, RZ, RZ, R11 ;  /* 0x000000ffff0c7224 */ /* 0x000fc800078e000b */
[----:B------:R-:W-:-:S08]  /*b3a0*/  IMAD.WIDE.U32.X R6, R15, R29, R12, P0 ;  /* 0x0000001d0f067225 */ /* 0x000fd000000e040c */
.L_x_276:
[----:B-1----:R-:W-:Y:S01]  /*b3b0*/  SHF.R.U64 R6, R6, R27, R7 ;  /* 0x0000001b06067219 */ /* 0x002fe20000001207 */
[----:B0-----:R-:W-:Y:S01]  /*b3c0*/  VIADD R13, R20, 0xffffffff ;  /* 0xffffffff140d7836 */ /* 0x001fe20000000000 */
[----:B------:R-:W-:Y:S01]  /*b3d0*/  LOP3.LUT R11, R14, R25, RZ, 0xc0, !PT ;  /* 0x000000190e0b7212 */ /* 0x000fe200078ec0ff */
[----:B------:R-:W-:Y:S02]  /*b3e0*/  IMAD.MOV R19, RZ, RZ, -R19 ;  /* 0x000000ffff137224 */ /* 0x000fe400078e0a13 */
[----:B------:R-:W-:Y:S01]  /*b3f0*/  IMAD.MOV R7, RZ, RZ, -R6 ;  /* 0x000000ffff077224 */ /* 0x000fe200078e0a06 */
[----:B------:R-:W-:Y:S01]  /*b400*/  LOP3.LUT R13, R16, R13, RZ, 0xc0, !PT ;  /* 0x0000000d100d7212 */ /* 0x000fe200078ec0ff */
[----:B---3--:R-:W-:Y:S02]  /*b410*/  IMAD R10, R26, R6, R11 ;  /* 0x000000061a0a7224 */ /* 0x008fe400078e020b */
[----:B------:R-:W-:Y:S02]  /*b420*/  @P3 IMAD R23, R21, R19, R22 ;  /* 0x0000001315173224 */ /* 0x000fe400078e0216 */
[----:B--2---:R-:W-:-:S02]  /*b430*/  IMAD R6, R7, R30, R18 ;  /* 0x0000001e07067224 */ /* 0x004fc400078e0212 */
[----:B------:R-:W-:Y:S02]  /*b440*/  IMAD R10, R10, R31, R23 ;  /* 0x0000001f0a0a7224 */ /* 0x000fe400078e0217 */
[----:B------:R-:W-:Y:S02]  /*b450*/  IMAD R13, R6, R20, R13 ;  /* 0x00000014060d7224 */ /* 0x000fe400078e020d */
[----:B------:R-:W-:Y:S02]  /*b460*/  IMAD.MOV.U32 R11, RZ, RZ, 0x1 ;  /* 0x00000001ff0b7424 */ /* 0x000fe400078e00ff */
[----:B------:R-:W-:Y:S01]  /*b470*/  IMAD.MOV.U32 R6, RZ, RZ, R17 ;  /* 0x000000ffff067224 */ /* 0x000fe200078e0011 */
[----:B------:R-:W-:Y:S02]  /*b480*/  SEL R7, R13, R10, !P3 ;  /* 0x0000000a0d077207 */ /* 0x000fe40005800000 */
[----:B------:R-:W-:-:S07]  /*b490*/  SEL R10, R10, R13, !P3 ;  /* 0x0000000d0a0a7207 */ /* 0x000fce0005800000 */
.L_x_274:
[----:B------:R-:W-:-:S13]  /*b4a0*/  LOP3.LUT P0, RZ, R11, 0xff, RZ, 0xc0, !PT ;  /* 0x000000ff0bff7812 */ /* 0x000fda000780c0ff */
[----:B------:R-:W-:Y:S05]  /*b4b0*/  @P0 BRA `(.L_x_277) ;  /* 0xffffff5800940947 */ /* 0x000fea000383ffff */
[----:B------:R-:W-:Y:S05]  /*b4c0*/  EXIT ;  /* 0x000000000000794d */ /* 0x000fea0003800000 */
.L_x_3:
[----:B0-----:R-:W-:Y:S01]  /*b4d0*/  ULDC.64 UR4, c[0x0][0x750] ;  /* 0x0001d40000047ab9 */ /* 0x001fe20000000a00 */
        /* <DEDUP_REMOVED lines=25> */
.L_x_279:
[-CC-:B------:R-:W-:Y:S01]  /*b670*/  SHF.R.U64 R16, R16, R10.reuse, R17.reuse ;  /* 0x0000000a10107219 */ /* 0x180fe20000001211 */
[----:B------:R-:W0:Y:S01]  /*b680*/  LDC R14, c[0x0][0x718] ;  /* 0x0001c600ff0e7b82 */ /* 0x000e220000000800 */
[----:B------:R-:W-:Y:S01]  /*b690*/  SHF.R.U32.HI R5, RZ, R10, R17 ;  /* 0x0000000aff057219 */ /* 0x000fe20000011611 */
[----:B------:R-:W-:Y:S01]  /*b6a0*/  ULDC UR4, c[0x0][0x150] ;  /* 0x0000540000047ab9 */ /* 0x000fe20000000800 */
[----:B------:R-:W-:Y:S02]  /*b6b0*/  IADD3 R7, P0, RZ, -R16, RZ ;  /* 0x80000010ff077210 */ /* 0x000fe40007f1e0ff */
[----:B------:R-:W-:-:S03]  /*b6c0*/  I2FP.F32.U32 R9, R8 ;  /* 0x0000000800097245 */ /* 0x000fc60000201000 */
[----:B------:R-:W1:Y:S01]  /*b6d0*/  LDC.64 R28, c[0x0][0x740] ;  /* 0x0001d000ff1c7b82 */ /* 0x000e620000000a00 */
        /* <DEDUP_REMOVED lines=9> */
[----:B------:R-:W4:Y:S04]  /*b770*/  LDC R20, c[0x0][0x708] ;  /* 0x0001c200ff147b82 */ /* 0x000f280000000800 */
[----:B0-----:R-:W-:Y:S02]  /*b780*/  SHF.R.U64 R10, R12, R14, R5 ;  /* 0x0000000e0c0a7219 */ /* 0x001fe40000001205 */
[----:B------:R-:W-:Y:S02]  /*b790*/  I2FP.F32.U32 R12, R11 ;  /* 0x0000000b000c7245 */ /* 0x000fe40000201000 */
[----:B------:R-:W0:Y:S01]  /*b7a0*/  LDC R26, c[0x0][0x758] ;  /* 0x0001d600ff1a7b82 */ /* 0x000e220000000800 */
[----:B-1----:R-:W-:Y:S01]  /*b7b0*/  ISETP.NE.U32.AND P0, PT, R28, RZ, PT ;  /* 0x000000ff1c00720c */ /* 0x002fe20003f05070 */
[----:B---3--:R-:W-:-:S02]  /*b7c0*/  IMAD.MOV R7, RZ, RZ, -R9 ;  /* 0x000000ffff077224 */ /* 0x008fc400078e0a09 */
[----:B------:R-:W-:Y:S01]  /*b7d0*/  FMUL R12, R12, UR4 ;  /* 0x000000040c0c7c20 */ /* 0x000fe20008400000 */
[----:B------:R-:W-:Y:S01]  /*b7e0*/  SHF.R.U32.HI R5, RZ, R14, R5 ;  /* 0x0000000eff057219 */ /* 0x000fe20000011605 */
[----:B------:R-:W-:Y:S01]  /*b7f0*/  IMAD.MOV.U32 R9, RZ, RZ, -0x1 ;  /* 0xffffffffff097424 */ /* 0x000fe200078e00ff */
[----:B------:R-:W-:Y:S01]  /*b800*/  ISETP.NE.AND.EX P0, PT, R29, RZ, PT, P0 ;  /* 0x000000ff1d00720c */ /* 0x000fe20003f05300 */
[----:B------:R1:W3:Y:S01]  /*b810*/  F2I.U32.TRUNC.NTZ R17, R12 ;  /* 0x0000000c00117305 */ /* 0x0002e2000020f000 */
[----:B------:R-:W1:Y:S01]  /*b820*/  LDC R22, c[0x0][0x148] ;  /* 0x00005200ff167b82 */ /* 0x000e620000000800 */
[----:B--2---:R-:W-:Y:S02]  /*b830*/  IMAD R24, R15, R7, R8 ;  /* 0x000000070f187224 */ /* 0x004fe400078e0208 */
[----:B------:R-:W-:-:S05]  /*b840*/  IMAD.MOV.U32 R7, RZ, RZ, 0x1 ;  /* 0x00000001ff077424 */ /* 0x000fca00078e00ff */
[----:B------:R-:W2:Y:S01]  /*b850*/  LDC R19, c[0x0][0x700] ;  /* 0x0001c000ff137b82 */ /* 0x000ea20000000800 */
[-CC-:B----4-:R-:W-:Y:S02]  /*b860*/  SHF.R.U64 R18, R10, R20.reuse, R5.reuse ;  /* 0x000000140a127219 */ /* 0x190fe40000001205 */
[----:B------:R-:W-:-:S05]  /*b870*/  SHF.R.U32.HI R5, RZ, R20, R5 ;  /* 0x00000014ff057219 */ /* 0x000fca0000011605 */
[----:B------:R-:W4:Y:S01]  /*b880*/  LDC R21, c[0x0][0x748] ;  /* 0x0001d200ff157b82 */ /* 0x000f220000000800 */
[-C--:B0-----:R-:W-:Y:S02]  /*b890*/  SHF.L.U32 R8, R9, R26.reuse, RZ ;  /* 0x0000001a09087219 */ /* 0x081fe400000006ff */
[-CC-:B------:R-:W-:Y:S02]  /*b8a0*/  SHF.R.U64 R20, R18, R26.reuse, R5.reuse ;  /* 0x0000001a12147219 */ /* 0x180fe40000001205 */
[----:B------:R-:W-:Y:S02]  /*b8b0*/  SHF.R.U32.HI R9, RZ, R26, R5 ;  /* 0x0000001aff097219 */ /* 0x000fe40000011605 */
[----:B------:R-:W-:Y:S01]  /*b8c0*/  LOP3.LUT R25, RZ, R8, RZ, 0x33, !PT ;  /* 0x00000008ff197212 */ /* 0x000fe200078e33ff */
[----:B------:R-:W0:Y:S01]  /*b8d0*/  LDC R23, c[0x0][0x738] ;  /* 0x0001ce00ff177b82 */ /* 0x000e220000000800 */
[----:B------:R-:W-:Y:S01]  /*b8e0*/  SHF.L.U32 R26, R7, R26, RZ ;  /* 0x0000001a071a7219 */ /* 0x000fe200000006ff */
[----:B------:R-:W-:-:S06]  /*b8f0*/  IMAD.MOV.U32 R8, RZ, RZ, R20 ;  /* 0x000000ffff087224 */ /* 0x000fcc00078e0014 */
[----:B------:R-:W0:Y:S01]  /*b900*/  LDC R27, c[0x0][0x710] ;  /* 0x0001c400ff1b7b82 */ /* 0x000e220000000800 */
[----:B-1-3--:R-:W-:Y:S05]  /*b910*/  @!P0 BRA `(.L_x_280) ;  /* 0x0000000000288947 */ /* 0x00afea0003800000 */
[----:B------:R-:W1:Y:S02]  /*b920*/  LDC R5, c[0x0][0x74c] ;  /* 0x0001d300ff057b82 */ /* 0x000e640000000800 */
[----:B-1----:R-:W-:-:S05]  /*b930*/  IADD3 R5, P0, R20, R5, RZ ;  /* 0x0000000514057210 */ /* 0x002fca0007f1e0ff */
        /* <DEDUP_REMOVED lines=8> */
.L_x_280:
[----:B----4-:R-:W-:Y:S01]  /*b9c0*/  SHF.R.U64 R8, R8, R21, R9 ;  /* 0x0000001508087219 */ /* 0x010fe20000001209 */
[----:B--2---:R-:W-:Y:S01]  /*b9d0*/  VIADD R13, R19, 0xffffffff ;  /* 0xffffffff130d7836 */ /* 0x004fe20000000000 */
[----:B------:R-:W-:Y:S01]  /*b9e0*/  LOP3.LUT R5, R18, R25, RZ, 0xc0, !PT ;  /* 0x0000001912057212 */ /* 0x000fe200078ec0ff */
[----:B------:R-:W-:Y:S02]  /*b9f0*/  IMAD.MOV R17, RZ, RZ, -R17 ;  /* 0x000000ffff117224 */ /* 0x000fe400078e0a11 */
[----:B------:R-:W-:Y:S02]  /*ba00*/  IMAD.MOV R9, RZ, RZ, -R8 ;  /* 0x000000ffff097224 */ /* 0x000fe400078e0a08 */
[----:B------:R-:W-:Y:S01]  /*ba10*/  IMAD R7, R26, R8, R5 ;  /* 0x000000081a077224 */ /* 0x000fe200078e0205 */
[----:B------:R-:W-:Y:S01]  /*ba20*/  LOP3.LUT R8, R10, R13, RZ, 0xc0, !PT ;  /* 0x0000000d0a087212 */ /* 0x000fe200078ec0ff */
[----:B------:R-:W-:Y:S02]  /*ba30*/  @P3 IMAD R24, R22, R17, R11 ;  /* 0x0000001116183224 */ /* 0x000fe400078e020b */
[----:B0-----:R-:W-:-:S02]  /*ba40*/  IMAD R5, R9, R23, R20 ;  /* 0x0000001709057224 */ /* 0x001fc400078e0214 */
[----:B------:R-:W-:Y:S02]  /*ba50*/  IMAD R7, R7, R27, R24 ;  /* 0x0000001b07077224 */ /* 0x000fe400078e0218 */
[----:B------:R-:W-:Y:S02]  /*ba60*/  IMAD R8, R5, R19, R8 ;  /* 0x0000001305087224 */ /* 0x000fe400078e0208 */
[----:B------:R-:W-:Y:S02]  /*ba70*/  IMAD.MOV.U32 R9, RZ, RZ, 0x1 ;  /* 0x00000001ff097424 */ /* 0x000fe400078e00ff */
[----:B------:R-:W-:Y:S01]  /*ba80*/  IMAD.MOV.U32 R10, RZ, RZ, R16 ;  /* 0x000000ffff0a7224 */ /* 0x000fe200078e0010 */
[----:B------:R-:W-:Y:S02]  /*ba90*/  SEL R15, R8, R7, !P3 ;  /* 0x00000007080f7207 */ /* 0x000fe40005800000 */
[----:B------:R-:W-:Y:S02]  /*baa0*/  PRMT R5, R9, 0x7610, R5 ;  /* 0x0000761009057816 */ /* 0x000fe40000000005 */
[----:B------:R-:W-:-:S07]  /*bab0*/  SEL R7, R7, R8, !P3 ;  /* 0x0000000807077207 */ /* 0x000fce0005800000 */
.L_x_278:
[----:B------:R-:W-:-:S08]  /*bac0*/  NOP ;  /* 0x0000000000007918 */ /* 0x000fd00000000000 */
[----:B------:R-:W0:-:S00]  /*bad0*/  USETMAXREG.DEALLOC.CTAPOOL 0x28 ;  /* 0x00000028000079c8 */ /* 0x000e0000080e0500 */
[----:B0-----:R-:W-:-:S13]  /*bae0*/  ISETP.NE.AND P0, PT, R6, RZ, PT ;  /* 0x000000ff0600720c */ /* 0x001fda0003f05270 */
[----:B------:R-:W-:Y:S05]  /*baf0*/  @P0 EXIT ;  /* 0x000000000000094d */ /* 0x000fea0003800000 */
[----:B------:R-:W-:Y:S01]  /*bb00*/  LOP3.LUT P0, RZ, R5, 0xff, RZ, 0xc0, !PT ;  /* 0x000000ff05ff7812 */ /* 0x000fe2000780c0ff */
[----:B------:R-:W-:Y:S02]  /*bb10*/  IMAD.MOV.U32 R12, RZ, RZ, 0x1 ;  /* 0x00000001ff0c7424 */ /* 0x000fe400078e00ff */
[----:B------:R-:W-:-:S10]  /*bb20*/  IMAD.MOV.U32 R5, RZ, RZ, RZ ;  /* 0x000000ffff057224 */ /* 0x000fd400078e00ff */
[----:B------:R-:W-:Y:S05]  /*bb30*/  @!P0 BRA `(.L_x_281) ;  /* 0x0000000c00848947 */ /* 0x000fea0003800000 */
[----:B------:R-:W0:Y:S01]  /*bb40*/  LDC R5, c[0x0][0x28c] ;  /* 0x0000a300ff057b82 */ /* 0x000e220000000800 */
[----:B------:R-:W-:Y:S01]  /*bb50*/  ULDC UR5, c[0x0][0x758] ;  /* 0x0001d60000057ab9 */ /* 0x000fe20000000800 */
[----:B------:R-:W-:Y:S01]  /*bb60*/  UMOV UR7, 0xffffffff ;  /* 0xffffffff00077882 */ /* 0x000fe20000000000 */
[----:B------:R-:W-:Y:S01]  /*bb70*/  ULDC UR6, c[0x0][0xc] ;  /* 0x0000030000067ab9 */ /* 0x000fe20000000800 */
[----:B------:R-:W-:Y:S01]  /*bb80*/  USHF.L.U32 UR9, UR7, UR5, URZ ;  /* 0x0000000507097299 */ /* 0x000fe2000800063f */
[C---:B------:R-:W-:Y:S01]  /*bb90*/  LOP3.LUT P4, RZ, R0.reuse, 0x7f, RZ, 0xc0, !PT ;  /* 0x0000007f00ff7812 */ /* 0x040fe2000788c0ff */
[----:B------:R-:W-:Y:S01]  /*bba0*/  UMOV UR8, 0x1 ;  /* 0x0000000100087882 */ /* 0x000fe20000000000 */
[----:B------:R-:W-:Y:S01]  /*bbb0*/  ULDC UR7, c[0x0][0x10] ;  /* 0x0000040000077ab9 */ /* 0x000fe20000000800 */
[----:B------:R-:W-:Y:S01]  /*bbc0*/  LOP3.LUT P0, RZ, R0, 0x1f, RZ, 0xc0, !PT ;  /* 0x0000001f00ff7812 */ /* 0x000fe2000780c0ff */
[----:B------:R-:W-:Y:S01]  /*bbd0*/  UIMAD.WIDE.U32 UR6, UR6, UR7, URZ ;  /* 0x00000007060672a5 */ /* 0x000fe2000f8e003f */
[----:B------:R-:W-:Y:S01]  /*bbe0*/  BSSY B0, `(.L_x_281) ;  /* 0x00000d6000007945 */ /* 0x000fe20003800000 */
[----:B------:R-:W-:Y:S01]  /*bbf0*/  USHF.L.U32 UR5, UR8, UR5, URZ ;  /* 0x0000000508057299 */ /* 0x000fe2000800063f */
[----:B------:R-:W-:Y:S01]  /*bc00*/  IMAD.MOV.U32 R14, RZ, RZ, 0x1 ;  /* 0x00000001ff0e7424 */ /* 0x000fe200078e00ff */
[----:B------:R-:W-:Y:S01]  /*bc10*/  LOP3.LUT R17, R4, 0x2, RZ, 0xfc, !PT ;  /* 0x0000000204117812 */ /* 0x000fe200078efcff */
[----:B------:R-:W-:Y:S01]  /*bc20*/  ULDC UR8, c[0x0][0x14] ;  /* 0x0000050000087ab9 */ /* 0x000fe20000000800 */
[----:B------:R-:W-:Y:S01]  /*bc30*/  PLOP3.LUT P0, PT, P0, P4, PT, 0x8a, 0x0 ;  /* 0x000000000000781c */ /* 0x000fe20000709172 */
[----:B------:R-:W-:Y:S01]  /*bc40*/  UIMAD.WIDE.U32 UR40, UR6, UR8, URZ ;  /* 0x00000008062872a5 */ /* 0x000fe2000f8e003f */
[----:B------:R-:W-:Y:S01]  /*bc50*/  IMAD.MOV.U32 R12, RZ, RZ, 0x1 ;  /* 0x00000001ff0c7424 */ /* 0x000fe200078e00ff */
[----:B------:R-:W-:Y:S01]  /*bc60*/  UIMAD UR7, UR7, UR8, URZ ;  /* 0x00000008070772a4 */ /* 0x000fe2000f8e023f */
[----:B------:R-:W-:Y:S01]  /*bc70*/  ULDC UR4, c[0x0][0x700] ;  /* 0x0001c00000047ab9 */ /* 0x000fe20000000800 */
[----:B------:R-:W-:-:S02]  /*bc80*/  ULOP3.LUT UR6, URZ, UR9, URZ, 0x33, !UPT ;  /* 0x000000093f067292 */ /* 0x000fc4000f8e333f */
[----:B------:R-:W-:Y:S01]  /*bc90*/  UIADD3 UR4, UR4, -0x1, URZ ;  /* 0xffffffff04047890 */ /* 0x000fe2000fffe03f */
[----:B0-----:R-:W-:Y:S01]  /*bca0*/  VIADD R5, R5, 0x7f ;  /* 0x0000007f05057836 */ /* 0x001fe20000000000 */
[----:B------:R-:W-:Y:S01]  /*bcb0*/  UIADD3 UR7, UR41, UR7, URZ ;  /* 0x0000000729077290 */ /* 0x000fe2000fffe03f */
[----:B------:R-:W-:-:S03]  /*bcc0*/  ULDC.64 UR42, c[0x0][0x198] ;  /* 0x00006600002a7ab9 */ /* 0x000fc60000000a00 */
[----:B------:R-:W-:-:S04]  /*bcd0*/  SHF.R.S32.HI R6, RZ, 0x1f, R5 ;  /* 0x0000001fff067819 */ /* 0x000fc80000011405 */
[----:B------:R-:W-:Y:S01]  /*bce0*/  LEA.HI R6, R6, R5, RZ, 0x7 ;  /* 0x0000000506067211 */ /* 0x000fe200078f38ff */
[----:B------:R-:W-:-:S03]  /*bcf0*/  IMAD.MOV.U32 R5, RZ, RZ, RZ ;  /* 0x000000ffff057224 */ /* 0x000fc600078e00ff */
[----:B------:R-:W-:-:S05]  /*bd00*/  SHF.R.S32.HI R16, RZ, 0x7, R6 ;  /* 0x00000007ff107819 */ /* 0x000fca0000011406 */
[----:B------:R-:W-:-:S07]  /*bd10*/  VIADD R13, R16, 0x1 ;  /* 0x00000001100d7836 */ /* 0x000fce0000000000 */
.L_x_293:
[----:B------:R-:W-:-:S03]  /*bd20*/  UMOV UR8, 0xffffffff ;  /* 0xffffffff00087882 */ /* 0x000fc60000000000 */
[----:B------:R-:W-:Y:S05]  /*bd30*/  BRA.DIV UR8, `(.L_x_282) ;  /* 0x0000000e08947947 */ /* 0x000fea000b800000 */
[----:B------:R-:W-:-:S13]  /*bd40*/  ELECT P1, URZ, PT ;  /* 0x00000000003f782f */ /* 0x000fda0003820000 */
.L_x_302:
[----:B------:R-:W0:Y:S01]  /*bd50*/  LDC R0, c[0x0][0x28c] ;  /* 0x0000a300ff007b82 */ /* 0x000e220000000800 */
[----:B------:R-:W-:Y:S01]  /*bd60*/  BSSY B1, `(.L_x_283) ;  /* 0x000004c000017945 */ /* 0x000fe20003800000 */
[----:B0-----:R-:W-:-:S13]  /*bd70*/  ISETP.LT.OR P1, PT, R0, 0x1, !P1 ;  /* 0x000000010000780c */ /* 0x001fda0004f21670 */
[----:B------:R-:W-:Y:S05]  /*bd80*/  @P1 BRA `(.L_x_284) ;  /* 0x0000000400241947 */ /* 0x000fea0003800000 */
[C---:B------:R-:W-:Y:S02]  /*bd90*/  IMAD.SHL.U32 R23, R7.reuse, 0x100, RZ ;  /* 0x0000010007177824 */ /* 0x040fe400078e00ff */
[----:B------:R-:W-:Y:S02]  /*bda0*/  IMAD.SHL.U32 R11, R7, 0x80, RZ ;  /* 0x00000080070b7824 */ /* 0x000fe400078e00ff */
[----:B------:R-:W-:Y:S02]  /*bdb0*/  IMAD.SHL.U32 R15, R15, 0x100, RZ ;  /* 0x000001000f0f7824 */ /* 0x000fe400078e00ff */
[----:B------:R-:W-:Y:S02]  /*bdc0*/  IMAD.MOV.U32 R20, RZ, RZ, RZ ;  /* 0x000000ffff147224 */ /* 0x000fe400078e00ff */
[----:B------:R-:W-:Y:S02]  /*bdd0*/  IMAD.MOV.U32 R21, RZ, RZ, 0x40 ;  /* 0x00000040ff157424 */ /* 0x000fe400078e00ff */
[----:B------:R-:W-:-:S02]  /*bde0*/  IMAD.MOV.U32 R0, RZ, RZ, R13 ;  /* 0x000000ffff007224 */ /* 0x000fc400078e000d */
[----:B------:R-:W-:Y:S02]  /*bdf0*/  IMAD.MOV.U32 R6, RZ, RZ, R12 ;  /* 0x000000ffff067224 */ /* 0x000fe400078e000c */
[----:B------:R-:W-:Y:S02]  /*be00*/  IMAD.MOV.U32 R7, RZ, RZ, R5 ;  /* 0x000000ffff077224 */ /* 0x000fe400078e0005 */
[----:B------:R-:W-:-:S07]  /*be10*/  IMAD.MOV.U32 R22, RZ, RZ, RZ ;  /* 0x000000ffff167224 */ /* 0x000fce00078e00ff */
.L_x_288:
[----:B------:R-:W0:Y:S01]  /*be20*/  S2R R9, SR_CgaCtaId ;  /* 0x0000000000097919 */ /* 0x000e220000008800 */
[----:B------:R-:W-:-:S04]  /*be30*/  MOV R8, 0x400 ;  /* 0x0000040000087802 */ /* 0x000fc80000000f00 */
[----:B0-----:R-:W-:Y:S02]  /*be40*/  LEA R18, R9, R8, 0x18 ;  /* 0x0000000809127211 */ /* 0x001fe400078ec0ff */
[----:B------:R-:W-:Y:S01]  /*be50*/  SHF.L.U32 R8, R6, 0x1f, RZ ;  /* 0x0000001f06087819 */ /* 0x000fe200000006ff */
[----:B------:R-:W0:Y:S02]  /*be60*/  @!P4 LDC R9, c[0x0][0x640] ;  /* 0x00019000ff09cb82 */ /* 0x000e240000000800 */
[----:B------:R-:W-:-:S04]  /*be70*/  IMAD R19, R7, 0x8, R18 ;  /* 0x0000000807137824 */ /* 0x000fc800078e0212 */
[----:B------:R-:W1:Y:S02]  /*be80*/  SYNCS.PHASECHK.TRANS64.TRYWAIT P1, [R19+URZ+0x10], R8 ;  /* 0x00001008130075a7 */ /* 0x000e64000802017f */
[----:B-1----:R-:W-:Y:S05]  /*be90*/  @!P1 BRA `(.L_x_285) ;  /* 0x0000000c005c9947 */ /* 0x002fea0003800000 */
.L_x_303:
[----:B-1----:R-:W-:Y:S01]  /*bea0*/  PRMT R8, R17, 0x9910, RZ ;  /* 0x0000991011087816 */ /* 0x002fe200000000ff */
[----:B0-----:R0:W-:Y:S03]  /*beb0*/  @!P4 SYNCS.ARRIVE.TRANS64 RZ, [R19+URZ], R9 ;  /* 0x0000000913ffc9a7 */ /* 0x0011e6000800003f */
[----:B------:R-:W-:-:S13]  /*bec0*/  ISETP.NE.AND P1, PT, R8, 0x2, PT ;  /* 0x000000020800780c */ /* 0x000fda0003f25270 */
[----:B0-----:R-:W-:Y:S05]  /*bed0*/  @P1 BRA `(.L_x_286) ;  /* 0x0000000000041947 */ /* 0x001fea0003800000 */
[----:B------:R-:W-:Y:S01]  /*bee0*/  BPT.TRAP 0x1 ;  /* 0x000000040000795c */ /* 0x000fe20000300000 */
.L_x_286:
[----:B------:R-:W-:Y:S05]  /*bef0*/  @P0 BRA `(.L_x_287) ;  /* 0x0000000000040947 */ /* 0x000fea0003800000 */
[----:B------:R-:W-:Y:S01]  /*bf00*/  BPT.TRAP 0x1 ;  /* 0x000000040000795c */ /* 0x000fe20000300000 */
.L_x_287:
[--C-:B------:R-:W-:Y:S01]  /*bf10*/  IMAD R8, R7, 0x4000, R18.reuse ;  /* 0x0000400007087824 */ /* 0x100fe200078e0212 */
[----:B------:R-:W-:Y:S01]  /*bf20*/  R2UR UR10, R21 ;  /* 0x00000000150a72ca */ /* 0x000fe200000e0000 */
[----:B------:R-:W-:Y:S01]  /*bf30*/  VIADD R0, R0, 0xffffffff ;  /* 0xffffffff00007836 */ /* 0x000fe20000000000 */
[----:B------:R-:W-:Y:S01]  /*bf40*/  R2UR UR33, R19 ;  /* 0x00000000132172ca */ /* 0x000fe200000e0000 */
[----:B------:R-:W-:Y:S01]  /*bf50*/  UIADD3 UR14, UP0, UR42, 0xf0, URZ ;  /* 0x000000f02a0e7890 */ /* 0x000fe2000ff1e03f */
[----:B------:R-:W-:Y:S01]  /*bf60*/  R2UR UR32, R8 ;  /* 0x00000000082072ca */ /* 0x000fe200000e0000 */
[C-C-:B------:R-:W-:Y:S01]  /*bf70*/  IMAD R8, R7.reuse, 0x800, R18.reuse ;  /* 0x0000080007087824 */ /* 0x140fe200078e0212 */
[----:B------:R-:W-:Y:S01]  /*bf80*/  R2UR UR36, R10 ;  /* 0x000000000a2472ca */ /* 0x000fe200000e0000 */
[----:B------:R-:W-:Y:S01]  /*bf90*/  IMAD R18, R7, 0x10000, R18 ;  /* 0x0001000007127824 */ /* 0x000fe200078e0212 */
[----:B------:R-:W-:Y:S01]  /*bfa0*/  R2UR UR34, R20 ;  /* 0x00000000142272ca */ /* 0x000fe200000e0000 */
[----:B------:R-:W-:Y:S01]  /*bfb0*/  UIADD3 UR22, UP1, UR42, 0x1f0, URZ ;  /* 0x000001f02a167890 */ /* 0x000fe2000ff3e03f */
[----:B------:R-:W-:Y:S01]  /*bfc0*/  R2UR UR24, R8 ;  /* 0x00000000081872ca */ /* 0x000fe200000e0000 */
[----:B------:R-:W-:Y:S01]  /*bfd0*/  UIADD3 UR30, UP2, UR42, 0x2f0, URZ ;  /* 0x000002f02a1e7890 */ /* 0x000fe2000ff5e03f */
[----:B------:R-:W-:Y:S01]  /*bfe0*/  R2UR UR8, R18 ;  /* 0x00000000120872ca */ /* 0x000fe200000e0000 */
[----:B------:R-:W-:Y:S01]  /*bff0*/  UIADD3.X UR15, URZ, UR43, URZ, UP0, !UPT ;  /* 0x0000002b3f0f7290 */ /* 0x000fe200087fe43f */
[----:B------:R-:W-:Y:S01]  /*c000*/  R2UR UR35, R11 ;  /* 0x000000000b2372ca */ /* 0x000fe200000e0000 */
[----:B------:R-:W-:Y:S01]  /*c010*/  UIADD3.X UR23, URZ, UR43, URZ, UP1, !UPT ;  /* 0x0000002b3f177290 */ /* 0x000fe20008ffe43f */
[----:B------:R-:W-:Y:S01]  /*c020*/  R2UR UR26, R23 ;  /* 0x00000000171a72ca */ /* 0x000fe200000e0000 */
[----:B------:R-:W-:Y:S01]  /*c030*/  UIADD3 UR32, UR32, 0x100, URZ ;  /* 0x0000010020207890 */ /* 0x000fe2000fffe03f */
[----:B------:R-:W-:Y:S01]  /*c040*/  R2UR UR27, R22 ;  /* 0x00000000161b72ca */ /* 0x000fe200000e0000 */
[----:B------:R-:W-:Y:S01]  /*c050*/  UIADD3 UR18, UR10, -0x40, URZ ;  /* 0xffffffc00a127890 */ /* 0x000fe2000fffe03f */
[----:B------:R-:W-:Y:S01]  /*c060*/  R2UR UR19, R15 ;  /* 0x000000000f1372ca */ /* 0x000fe200000e0000 */
[----:B------:R-:W-:Y:S01]  /*c070*/  UIADD3.X UR31, URZ, UR43, URZ, UP2, !UPT ;  /* 0x0000002b3f1f7290 */ /* 0x000fe200097fe43f */
[----:B------:R-:W-:Y:S01]  /*c080*/  ISETP.GT.AND P2, PT, R0, 0x1, PT ;  /* 0x000000010000780c */ /* 0x000fe20003f44270 */
[----:B------:R-:W-:Y:S01]  /*c090*/  UIADD3 UR24, UR24, 0x28100, URZ ;  /* 0x0002810018187890 */ /* 0x000fe2000fffe03f */
[----:B------:R-:W-:Y:S01]  /*c0a0*/  VIADD R7, R7, 0x1 ;  /* 0x0000000107077836 */ /* 0x000fe20000000000 */
[----:B------:R-:W-:Y:S01]  /*c0b0*/  UIADD3 UR16, UR8, 0x8100, URZ ;  /* 0x0000810008107890 */ /* 0x000fe2000fffe03f */
[----:B------:R-:W-:Y:S01]  /*c0c0*/  VIADD R22, R22, 0x1 ;  /* 0x0000000116167836 */ /* 0x000fe20000000000 */
[----:B------:R-:W-:Y:S01]  /*c0d0*/  UIADD3 UR8, UR8, 0x10100, URZ ;  /* 0x0001010008087890 */ /* 0x000fe2000fffe03f */
[----:B------:R-:W-:Y:S01]  /*c0e0*/  VIADD R21, R21, 0x80 ;  /* 0x0000008015157836 */ /* 0x000fe20000000000 */
[----:B------:R-:W-:Y:S01]  /*c0f0*/  UMOV UR38, 0x0 ;  /* 0x0000000000267882 */ /* 0x000fe20000000000 */
[----:B------:R-:W-:Y:S01]  /*c100*/  UMOV UR39, 0x10000000 ;  /* 0x1000000000277882 */ /* 0x000fe20000000000 */
[C---:B------:R-:W-:Y:S01]  /*c110*/  ISETP.NE.AND P1, PT, R7.reuse, 0x2, PT ;  /* 0x000000020700780c */ /* 0x040fe20003f25270 */
[----:B------:R-:W-:Y:S01]  /*c120*/  UMOV UR25, UR33 ;  /* 0x0000002100197c82 */ /* 0x000fe20008000000 */
[----:B------:R-:W-:Y:S01]  /*c130*/  UMOV UR28, UR36 ;  /* 0x00000024001c7c82 */ /* 0x000fe20008000000 */
[----:B------:R0:W-:Y:S01]  /*c140*/  UTMALDG.3D [UR32], [UR14], desc[UR38] ;  /* 0x000026200e0075b4 */ /* 0x0001e20008011000 */
[----:B------:R-:W-:Y:S01]  /*c150*/  UMOV UR17, UR33 ;  /* 0x0000002100117c82 */ /* 0x000fe20008000000 */
[----:B------:R-:W-:Y:S01]  /*c160*/  UMOV UR20, UR36 ;  /* 0x0000002400147c82 */ /* 0x000fe20008000000 */
[----:B------:R-:W-:Y:S01]  /*c170*/  UMOV UR9, UR33 ;  /* 0x0000002100097c82 */ /* 0x000fe20008000000 */
[----:B------:R-:W-:Y:S01]  /*c180*/  UMOV UR11, UR19 ;  /* 0x00000013000b7c82 */ /* 0x000fe20008000000 */
[----:B------:R-:W-:Y:S01]  /*c190*/  UMOV UR12, UR36 ;  /* 0x00000024000c7c82 */ /* 0x000fe20008000000 */
[----:B------:R-:W-:Y:S01]  /*c1a0*/  SEL R9, RZ, 0x1, P1 ;  /* 0x00000001ff097807 */ /* 0x000fe20000800000 */
[----:B------:R-:W-:Y:S01]  /*c1b0*/  VIADD R20, R20, 0x40 ;  /* 0x0000004014147836 */ /* 0x000fe20000000000 */
[----:B------:R0:W-:Y:S01]  /*c1c0*/  UTMALDG.3D [UR24], [UR22], desc[UR38] ;  /* 0x00002618160075b4 */ /* 0x0001e20008011000 */
[----:B------:R-:W-:-:S02]  /*c1d0*/  SEL R7, R7, RZ, P1 ;  /* 0x000000ff07077207 */ /* 0x000fc40000800000 */
[----:B------:R-:W-:Y:S01]  /*c1e0*/  LOP3.LUT R6, R6, R9, RZ, 0x3c, !PT ;  /* 0x0000000906067212 */ /* 0x000fe200078e3cff */
[----:B------:R0:W-:Y:S01]  /*c1f0*/  UTMALDG.3D [UR16], [UR30], desc[UR38] ;  /* 0x000026101e0075b4 */ /* 0x0001e20008011000 */
[----:B------:R0:W-:Y:S02]  /*c200*/  UTMALDG.3D [UR8], [UR30], desc[UR38] ;  /* 0x000026081e0075b4 */ /* 0x0001e40008011000 */
[----:B0-----:R-:W-:Y:S05]  /*c210*/  @P2 BRA `(.L_x_288) ;  /* 0xfffffffc00002947 */ /* 0x001fea000383ffff */
.L_x_284:
[----:B------:R-:W-:Y:S05]  /*c220*/  BSYNC B1 ;  /* 0x0000000000017941 */ /* 0x000fea0003800000 */
.L_x_283:
[----:B------:R-:W-:Y:S01]  /*c230*/  LOP3.LUT P2, RZ, R14, 0xff, RZ, 0xc0, !PT ;  /* 0x000000ff0eff7812 */ /* 0x000fe2000784c0ff */
[----:B------:R-:W-:Y:S01]  /*c240*/  IMAD.IADD R5, R16, 0x1, R5 ;  /* 0x0000000110057824 */ /* 0x000fe200078e0205 */
[----:B------:R-:W-:Y:S01]  /*c250*/  IADD3 R2, P5, R2, UR40, RZ ;  /* 0x0000002802027c10 */ /* 0x000fe2000ffbe0ff */
[----:B------:R-:W-:Y:S01]  /*c260*/  ULDC.64 UR8, c[0x0][0x750] ;  /* 0x0001d40000087ab9 */ /* 0x000fe20000000a00 */
[----:B------:R-:W-:Y:S01]  /*c270*/  BSSY B1, `(.L_x_289) ;  /* 0x000006a000017945 */ /* 0x000fe20003800000 */
[----:B------:R-:W-:Y:S01]  /*c280*/  IMAD.MOV.U32 R15, RZ, RZ, -0x1 ;  /* 0xffffffffff0f7424 */ /* 0x000fe200078e00ff */
[----:B------:R-:W-:Y:S01]  /*c290*/  ISETP.GT.U32.AND P1, PT, R5, 0x1, PT ;  /* 0x000000010500780c */ /* 0x000fe20003f24070 */
[----:B------:R-:W-:Y:S01]  /*c2a0*/  IMAD.MOV.U32 R10, RZ, RZ, -0x1 ;  /* 0xffffffffff0a7424 */ /* 0x000fe200078e00ff */
[----:B------:R-:W-:Y:S02]  /*c2b0*/  SHF.R.U32.HI R0, RZ, 0x1, R5 ;  /* 0x00000001ff007819 */ /* 0x000fe40000011605 */
[----:B------:R-:W-:-:S02]  /*c2c0*/  ISETP.LT.U32.AND P1, PT, R16, 0x2, P1 ;  /* 0x000000021000780c */ /* 0x000fc40000f21070 */
[----:B------:R-:W-:Y:S01]  /*c2d0*/  IADD3.X R3, R3, UR7, RZ, P5, !PT ;  /* 0x0000000703037c10 */ /* 0x000fe2000affe4ff */
[----:B------:R-:W0:Y:S01]  /*c2e0*/  @P2 S2R R7, SR_CgaCtaId ;  /* 0x0000000000072919 */ /* 0x000e220000008800 */
[----:B------:R-:W-:Y:S02]  /*c2f0*/  @P2 MOV R6, 0x400 ;  /* 0x0000040000062802 */ /* 0x000fe40000000f00 */
[----:B------:R-:W-:Y:S02]  /*c300*/  ISETP.GE.U32.AND P5, PT, R2, UR8, PT ;  /* 0x0000000802007c0c */ /* 0x000fe4000bfa6070 */
[----:B------:R-:W-:Y:S02]  /*c310*/  LOP3.LUT R0, R0, 0x1, RZ, 0xc0, !PT ;  /* 0x0000000100007812 */ /* 0x000fe400078ec0ff */
[----:B------:R-:W-:Y:S02]  /*c320*/  LOP3.LUT R5, R5, 0x1, RZ, 0xc0, !PT ;  /* 0x0000000105057812 */ /* 0x000fe400078ec0ff */
[----:B------:R-:W-:-:S02]  /*c330*/  PRMT R14, RZ, 0x7610, R14 ;  /* 0x00007610ff0e7816 */ /* 0x000fc4000000000e */
[----:B0-----:R-:W-:Y:S02]  /*c340*/  @P2 LEA R6, R7, R6, 0x18 ;  /* 0x0000000607062211 */ /* 0x001fe400078ec0ff */
[----:B------:R-:W-:Y:S02]  /*c350*/  SEL R7, RZ, 0x1, !P1 ;  /* 0x00000001ff077807 */ /* 0x000fe40004800000 */
[----:B------:R-:W-:Y:S01]  /*c360*/  ISETP.GE.U32.AND.EX P1, PT, R3, UR9, PT, P5 ;  /* 0x0000000903007c0c */ /* 0x000fe2000bf26150 */
[----:B------:R0:W-:Y:S01]  /*c370*/  @P2 SYNCS.ARRIVE.TRANS64.A1T0 RZ, [R6+URZ+0x38], RZ ;  /* 0x000038ff06ff29a7 */ /* 0x0001e2000810003f */
[----:B------:R-:W-:-:S04]  /*c380*/  ISETP.NE.U32.AND P2, PT, R0, 0x1, PT ;  /* 0x000000010000780c */ /* 0x000fc80003f45070 */
[----:B------:R-:W-:-:S04]  /*c390*/  ISETP.GT.U32.AND P2, PT, R16, 0x1, !P2 ;  /* 0x000000011000780c */ /* 0x000fc80005744070 */
[----:B------:R-:W-:-:S04]  /*c3a0*/  SEL R0, RZ, 0x1, !P2 ;  /* 0x00000001ff007807 */ /* 0x000fc80005000000 */
[----:B------:R-:W-:Y:S01]  /*c3b0*/  LOP3.LUT R12, R0, R12, R7, 0x96, !PT ;  /* 0x0000000c000c7212 */ /* 0x000fe200078e9607 */
[----:B------:R-:W-:Y:S01]  /*c3c0*/  IMAD.MOV.U32 R7, RZ, RZ, -0x1 ;  /* 0xffffffffff077424 */ /* 0x000fe200078e00ff */
[----:B------:R-:W-:Y:S01]  /*c3d0*/  PRMT R0, RZ, 0x7610, R0 ;  /* 0x00007610ff007816 */ /* 0x000fe20000000000 */
[----:B0-----:R-:W-:Y:S06]  /*c3e0*/  @P1 BRA `(.L_x_290) ;  /* 0x0000000400481947 */ /* 0x001fec0003800000 */
[----:B------:R-:W-:Y:S01]  /*c3f0*/  ULDC.64 UR8, c[0x0][0x728] ;  /* 0x0001ca0000087ab9 */ /* 0x000fe20000000a00 */
[----:B------:R-:W0:Y:S01]  /*c400*/  S2R R15, SR_CTAID.X ;  /* 0x00000000000f7919 */ /* 0x000e220000002500 */
[----:B------:R-:W-:Y:S01]  /*c410*/  ISETP.NE.U32.AND P1, PT, RZ, UR8, PT ;  /* 0x00000008ff007c0c */ /* 0x000fe2000bf25070 */
[----:B------:R-:W-:Y:S01]  /*c420*/  ULDC UR11, c[0x0][0x730] ;  /* 0x0001cc00000b7ab9 */ /* 0x000fe20000000800 */
[----:B------:R-:W-:Y:S01]  /*c430*/  IMAD.MOV.U32 R6, RZ, RZ, R2 ;  /* 0x000000ffff067224 */ /* 0x000fe200078e0002 */
[----:B------:R-:W1:Y:S01]  /*c440*/  S2R R0, SR_CTAID.Y ;  /* 0x0000000000007919 */ /* 0x000e620000002600 */
[----:B------:R-:W-:Y:S01]  /*c450*/  ISETP.NE.AND.EX P1, PT, RZ, UR9, PT, P1 ;  /* 0x00000009ff007c0c */ /* 0x000fe2000bf25310 */
[----:B------:R-:W-:-:S12]  /*c460*/  IMAD.MOV.U32 R7, RZ, RZ, R3 ;  /* 0x000000ffff077224 */ /* 0x000fd800078e0003 */
[----:B------:R-:W-:Y:S05]  /*c470*/  @!P1 BRA `(.L_x_291) ;  /* 0x0000000000289947 */ /* 0x000fea0003800000 */
[----:B------:R-:W-:Y:S02]  /*c480*/  ULDC UR10, c[0x0][0x734] ;  /* 0x0001cd00000a7ab9 */ /* 0x000fe40000000800 */
[----:B------:R-:W-:-:S05]  /*c490*/  IADD3 R11, P1, R2, UR10, RZ ;  /* 0x0000000a020b7c10 */ /* 0x000fca000ff3e0ff */
[----:B------:R-:W-:-:S04]  /*c4a0*/  IMAD.X R19, RZ, RZ, R3, P1 ;  /* 0x000000ffff137224 */ /* 0x000fc800008e0603 */
[----:B------:R-:W-:-:S04]  /*c4b0*/  IMAD.WIDE.U32 R8, R19, UR8, RZ ;  /* 0x0000000813087c25 */ /* 0x000fc8000f8e00ff */
[----:B------:R-:W-:-:S04]  /*c4c0*/  IMAD.WIDE.U32 R8, P1, R11, UR9, R8 ;  /* 0x000000090b087c25 */ /* 0x000fc8000f820008 */
[----:B------:R-:W-:-:S04]  /*c4d0*/  IMAD.WIDE.U32 R10, R11, UR8, RZ ;  /* 0x000000080b0a7c25 */ /* 0x000fc8000f8e00ff */
[----:B------:R-:W-:Y:S01]  /*c4e0*/  IMAD.X R7, RZ, RZ, RZ, P1 ;  /* 0x000000ffff077224 */ /* 0x000fe200008e06ff */
[----:B------:R-:W-:Y:S01]  /*c4f0*/  IADD3 RZ, P1, R11, R8, RZ ;  /* 0x000000080bff7210 */ /* 0x000fe20007f3e0ff */
[----:B------:R-:W-:-:S04]  /*c500*/  IMAD.MOV.U32 R6, RZ, RZ, R9 ;  /* 0x000000ffff067224 */ /* 0x000fc800078e0009 */
[----:B------:R-:W-:-:S08]  /*c510*/  IMAD.WIDE.U32.X R6, R19, UR9, R6, P1 ;  /* 0x0000000913067c25 */ /* 0x000fd000088e0406 */
.L_x_291:
[--C-:B------:R-:W-:Y:S01]  /*c520*/  SHF.R.U64 R10, R6, UR11, R7.reuse ;  /* 0x0000000b060a7c19 */ /* 0x100fe20008001207 */
[----:B------:R-:W-:Y:S01]  /*c530*/  ULDC.64 UR8, c[0x0][0x720] ;  /* 0x0001c80000087ab9 */ /* 0x000fe20000000a00 */
[----:B------:R-:W-:Y:S01]  /*c540*/  SHF.R.U32.HI R6, RZ, UR11, R7 ;  /* 0x0000000bff067c19 */ /* 0x000fe20008011607 */
[----:B------:R-:W2:Y:S01]  /*c550*/  LDC R22, c[0x0][0x144] ;  /* 0x00005100ff167b82 */ /* 0x000ea20000000800 */
[----:B------:R-:W-:Y:S01]  /*c560*/  IADD3 R9, P1, RZ, -R10, RZ ;  /* 0x8000000aff097210 */ /* 0x000fe20007f3e0ff */
[----:B------:R-:W-:Y:S01]  /*c570*/  ULDC.64 UR12, c[0x0][0x740] ;  /* 0x0001d000000c7ab9 */ /* 0x000fe20000000a00 */
[----:B0-----:R-:W-:Y:S01]  /*c580*/  I2FP.F32.U32 R11, R15 ;  /* 0x0000000f000b7245 */ /* 0x001fe20000201000 */
[----:B------:R-:W-:Y:S02]  /*c590*/  ULDC UR10, c[0x0][0x708] ;  /* 0x0001c200000a7ab9 */ /* 0x000fe40000000800 */
[----:B------:R-:W-:Y:S01]  /*c5a0*/  IMAD.X R6, RZ, RZ, ~R6, P1 ;  /* 0x000000ffff067224 */ /* 0x000fe200008e0e06 */
[----:B------:R-:W-:Y:S01]  /*c5b0*/  ISETP.NE.U32.AND P1, PT, RZ, UR12, PT ;  /* 0x0000000cff007c0c */ /* 0x000fe2000bf25070 */
[----:B------:R-:W0:Y:S02]  /*c5c0*/  LDC R19, c[0x0][0x148] ;  /* 0x00005200ff137b82 */ /* 0x000e240000000800 */
[----:B------:R-:W-:Y:S01]  /*c5d0*/  IMAD R8, R6, UR8, RZ ;  /* 0x0000000806087c24 */ /* 0x000fe2000f8e02ff */
[----:B------:R-:W-:Y:S01]  /*c5e0*/  ISETP.NE.AND.EX P1, PT, RZ, UR13, PT, P1 ;  /* 0x0000000dff007c0c */ /* 0x000fe2000bf25310 */
[----:B------:R-:W-:Y:S01]  /*c5f0*/  IMAD.WIDE.U32 R6, R9, UR8, R2 ;  /* 0x0000000809067c25 */ /* 0x000fe2000f8e0002 */
[----:B------:R-:W-:-:S03]  /*c600*/  ULDC UR8, c[0x0][0x150] ;  /* 0x0000540000087ab9 */ /* 0x000fc60000000800 */
[----:B------:R-:W-:Y:S02]  /*c610*/  IMAD R9, R9, UR9, R8 ;  /* 0x0000000909097c24 */ /* 0x000fe4000f8e0208 */
[----:B------:R-:W-:Y:S01]  /*c620*/  FMUL R8, R11, UR8 ;  /* 0x000000080b087c20 */ /* 0x000fe20008400000 */
[----:B------:R-:W-:Y:S01]  /*c630*/  ULDC UR8, c[0x0][0x718] ;  /* 0x0001c60000087ab9 */ /* 0x000fe20000000800 */
[----:B------:R-:W-:Y:S01]  /*c640*/  ULDC UR9, c[0x0][0x154] ;  /* 0x0000550000097ab9 */ /* 0x000fe20000000800 */
[----:B------:R-:W-:-:S03]  /*c650*/  IMAD.IADD R7, R7, 0x1, R9 ;  /* 0x0000000107077824 */ /* 0x000fc600078e0209 */
[----:B------:R-:W3:Y:S02]  /*c660*/  F2I.U32.TRUNC.NTZ R8, R8 ;  /* 0x0000000800087305 */ /* 0x000ee4000020f000 */
[----:B------:R-:W-:Y:S02]  /*c670*/  SHF.R.U64 R11, R6, UR8, R7 ;  /* 0x00000008060b7c19 */ /* 0x000fe40008001207 */
[----:B-1----:R-:W-:-:S05]  /*c680*/  I2FP.F32.U32 R6, R0 ;  /* 0x0000000000067245 */ /* 0x002fca0000201000 */
[----:B------:R-:W-:Y:S01]  /*c690*/  FMUL R21, R6, UR9 ;  /* 0x0000000906157c20 */ /* 0x000fe20008400000 */
[----:B------:R-:W-:Y:S01]  /*c6a0*/  SHF.R.U32.HI R6, RZ, UR8, R7 ;  /* 0x00000008ff067c19 */ /* 0x000fe20008011607 */
[----:B------:R-:W-:-:S03]  /*c6b0*/  ULDC UR8, c[0x0][0x758] ;  /* 0x0001d60000087ab9 */ /* 0x000fc60000000800 */
[--C-:B------:R-:W-:Y:S01]  /*c6c0*/  SHF.R.U64 R20, R11, UR10, R6.reuse ;  /* 0x0000000a0b147c19 */ /* 0x100fe20008001206 */
[----:B------:R-:W1:Y:S01]  /*c6d0*/  F2I.U32.TRUNC.NTZ R21, R21 ;  /* 0x0000001500157305 */ /* 0x000e62000020f000 */
[----:B------:R-:W-:Y:S01]  /*c6e0*/  SHF.R.U32.HI R7, RZ, UR10, R6 ;  /* 0x0000000aff077c19 */ /* 0x000fe20008011606 */
[----:B---3--:R-:W-:-:S03]  /*c6f0*/  IMAD.MOV R8, RZ, RZ, -R8 ;  /* 0x000000ffff087224 */ /* 0x008fc600078e0a08 */
[----:B------:R-:W-:Y:S01]  /*c700*/  SHF.R.U64 R18, R20, UR8, R7 ;  /* 0x0000000814127c19 */ /* 0x000fe20008001207 */
[----:B--2---:R-:W-:Y:S01]  /*c710*/  IMAD R15, R22, R8, R15 ;  /* 0x00000008160f7224 */ /* 0x004fe200078e020f */
[----:B------:R-:W-:-:S03]  /*c720*/  SHF.R.U32.HI R23, RZ, UR8, R7 ;  /* 0x00000008ff177c19 */ /* 0x000fc60008011607 */
[----:B------:R-:W-:Y:S02]  /*c730*/  IMAD.MOV.U32 R6, RZ, RZ, R18 ;  /* 0x000000ffff067224 */ /* 0x000fe400078e0012 */
[----:B------:R-:W-:Y:S01]  /*c740*/  IMAD.MOV.U32 R7, RZ, RZ, R23 ;  /* 0x000000ffff077224 */ /* 0x000fe200078e0017 */
[----:B-1----:R-:W-:Y:S06]  /*c750*/  @!P1 BRA `(.L_x_292) ;  /* 0x0000000000289947 */ /* 0x002fec0003800000 */
[----:B------:R-:W-:Y:S02]  /*c760*/  ULDC UR8, c[0x0][0x74c] ;  /* 0x0001d30000087ab9 */ /* 0x000fe40000000800 */
[----:B------:R-:W-:-:S05]  /*c770*/  IADD3 R7, P1, R18, UR8, RZ ;  /* 0x0000000812077c10 */ /* 0x000fca000ff3e0ff */
[----:B------:R-:W-:-:S04]  /*c780*/  IMAD.X R23, RZ, RZ, R23, P1 ;  /* 0x000000ffff177224 */ /* 0x000fc800008e0617 */
[----:B------:R-:W-:-:S04]  /*c790*/  IMAD.WIDE.U32 R8, R23, UR12, RZ ;  /* 0x0000000c17087c25 */ /* 0x000fc8000f8e00ff */
[----:B------:R-:W-:-:S04]  /*c7a0*/  IMAD.WIDE.U32 R8, P1, R7, UR13, R8 ;  /* 0x0000000d07087c25 */ /* 0x000fc8000f820008 */
[----:B------:R-:W-:-:S04]  /*c7b0*/  IMAD.WIDE.U32 R6, R7, UR12, RZ ;  /* 0x0000000c07067c25 */ /* 0x000fc8000f8e00ff */
[----:B------:R-:W-:Y:S01]  /*c7c0*/  IMAD.MOV.U32 R6, RZ, RZ, R9 ;  /* 0x000000ffff067224 */ /* 0x000fe200078e0009 */
[----:B------:R-:W-:Y:S01]  /*c7d0*/  IADD3 RZ, P2, R7, R8, RZ ;  /* 0x0000000807ff7210 */ /* 0x000fe20007f5e0ff */
[----:B------:R-:W-:-:S04]  /*c7e0*/  IMAD.X R7, RZ, RZ, RZ, P1 ;  /* 0x000000ffff077224 */ /* 0x000fc800008e06ff */
[----:B------:R-:W-:-:S08]  /*c7f0*/  IMAD.WIDE.U32.X R6, R23, UR13, R6, P2 ;  /* 0x0000000d17067c25 */ /* 0x000fd000090e0406 */
.L_x_292:
[----:B------:R-:W-:Y:S01]  /*c800*/  ULDC UR8, c[0x0][0x748] ;  /* 0x0001d20000087ab9 */ /* 0x000fe20000000800 */
[----:B------:R-:W-:Y:S01]  /*c810*/  LOP3.LUT R20, R20, UR6, RZ, 0xc0, !PT ;  /* 0x0000000614147c12 */ /* 0x000fe2000f8ec0ff */
[----:B------:R-:W-:Y:S01]  /*c820*/  IMAD.MOV R21, RZ, RZ, -R21 ;  /* 0x000000ffff157224 */ /* 0x000fe200078e0a15 */
[----:B------:R-:W-:Y:S01]  /*c830*/  SHF.R.U64 R7, R6, UR8, R7 ;  /* 0x0000000806077c19 */ /* 0x000fe20008001207 */
[----:B------:R-:W-:Y:S01]  /*c840*/  ULDC UR8, c[0x0][0x738] ;  /* 0x0001ce0000087ab9 */ /* 0x000fe20000000800 */
[----:B------:R-:W-:Y:S01]  /*c850*/  LOP3.LUT R11, R11, UR4, RZ, 0xc0, !PT ;  /* 0x000000040b0b7c12 */ /* 0x000fe2000f8ec0ff */
[----:B0-----:R-:W-:Y:S01]  /*c860*/  @P3 IMAD R15, R19, R21, R0 ;  /* 0x00000015130f3224 */ /* 0x001fe200078e0200 */
[----:B------:R-:W-:Y:S01]  /*c870*/  ULDC UR9, c[0x0][0x710] ;  /* 0x0001c40000097ab9 */ /* 0x000fe20000000800 */
[----:B------:R-:W-:Y:S02]  /*c880*/  IMAD.MOV R9, RZ, RZ, -R7 ;  /* 0x000000ffff097224 */ /* 0x000fe400078e0a07 */
[----:B------:R-:W-:-:S02]  /*c890*/  IMAD R20, R7, UR5, R20 ;  /* 0x0000000507147c24 */ /* 0x000fc4000f8e0214 */
[----:B------:R-:W-:Y:S01]  /*c8a0*/  IMAD R18, R9, UR8, R18 ;  /* 0x0000000809127c24 */ /* 0x000fe2000f8e0212 */
[----:B------:R-:W-:Y:S01]  /*c8b0*/  ULDC UR8, c[0x0][0x700] ;  /* 0x0001c00000087ab9 */ /* 0x000fe20000000800 */
[----:B------:R-:W-:Y:S02]  /*c8c0*/  IMAD R7, R20, UR9, R15 ;  /* 0x0000000914077c24 */ /* 0x000fe4000f8e020f */
[----:B------:R-:W-:Y:S02]  /*c8d0*/  IMAD R18, R18, UR8, R11 ;  /* 0x0000000812127c24 */ /* 0x000fe4000f8e020b */
[----:B------:R-:W-:-:S03]  /*c8e0*/  IMAD.MOV.U32 R0, RZ, RZ, 0x1 ;  /* 0x00000001ff007424 */ /* 0x000fc600078e00ff */
[----:B------:R-:W-:Y:S02]  /*c8f0*/  SEL R15, R18, R7, !P3 ;  /* 0x00000007120f7207 */ /* 0x000fe40005800000 */
[----:B------:R-:W-:-:S07]  /*c900*/  SEL R7, R7, R18, !P3 ;  /* 0x0000001207077207 */ /* 0x000fce0005800000 */
.L_x_290:
[----:B------:R-:W-:Y:S05]  /*c910*/  BSYNC B1 ;  /* 0x0000000000017941 */ /* 0x000fea0003800000 */
.L_x_289:
[----:B------:R-:W-:-:S13]  /*c920*/  LOP3.LUT P1, RZ, R0, 0xff, RZ, 0xc0, !PT ;  /* 0x000000ff00ff7812 */ /* 0x000fda000782c0ff */
[----:B------:R-:W-:Y:S05]  /*c930*/  @P1 BRA `(.L_x_293) ;  /* 0xfffffff000f81947 */ /* 0x000fea000383ffff */
[----:B------:R-:W-:Y:S05]  /*c940*/  BSYNC B0 ;  /* 0x0000000000007941 */ /* 0x000fea0003800000 */
.L_x_281:
[----:B------:R-:W-:-:S03]  /*c950*/  UMOV UR8, 0xffffffff ;  /* 0xffffffff00087882 */ /* 0x000fc60000000000 */
[----:B------:R-:W-:Y:S05]  /*c960*/  BRA.DIV UR8, `(.L_x_294) ;  /* 0x0000000208bc7947 */ /* 0x000fea000b800000 */
[----:B------:R-:W-:-:S13]  /*c970*/  ELECT P0, URZ, PT ;  /* 0x00000000003f782f */ /* 0x000fda0003800000 */
.L_x_306:
[----:B------:R-:W-:Y:S04]  /*c980*/  BSSY B0, `(.L_x_295) ;  /* 0x0000019000007945 */ /* 0x000fe80003800000 */
[----:B------:R-:W-:Y:S05]  /*c990*/  @!P0 BRA `(.L_x_296) ;  /* 0x00000000005c8947 */ /* 0x000fea0003800000 */
[----:B------:R-:W-:-:S04]  /*c9a0*/  LOP3.LUT R4, R4, 0x2, RZ, 0xfc, !PT ;  /* 0x0000000204047812 */ /* 0x000fc800078efcff */
[----:B------:R-:W-:-:S13]  /*c9b0*/  ISETP.NE.AND P0, PT, R4, 0x3, PT ;  /* 0x000000030400780c */ /* 0x000fda0003f05270 */
[----:B------:R-:W-:Y:S05]  /*c9c0*/  @!P0 BRA `(.L_x_297) ;  /* 0x0000000000048947 */ /* 0x000fea0003800000 */
[----:B------:R-:W-:Y:S01]  /*c9d0*/  BPT.TRAP 0x1 ;  /* 0x000000040000795c */ /* 0x000fe20000300000 */
.L_x_297:
[----:B------:R-:W0:Y:S01]  /*c9e0*/  S2R R3, SR_CgaCtaId ;  /* 0x0000000000037919 */ /* 0x000e220000008800 */
[----:B------:R-:W-:Y:S02]  /*c9f0*/  MOV R0, 0x400 ;  /* 0x0000040000007802 */ /* 0x000fe40000000f00 */
[----:B------:R-:W-:Y:S02]  /*ca00*/  SHF.L.U32 R2, R12, 0x1f, RZ ;  /* 0x0000001f0c027819 */ /* 0x000fe400000006ff */
[----:B0-----:R-:W-:-:S05]  /*ca10*/  LEA R0, R3, R0, 0x18 ;  /* 0x0000000003007211 */ /* 0x001fca00078ec0ff */
[----:B------:R-:W-:-:S04]  /*ca20*/  VIADD R0, R0, 0x10 ;  /* 0x0000001000007836 */ /* 0x000fc80000000000 */
[C---:B------:R-:W-:Y:S02]  /*ca30*/  IMAD R7, R5.reuse, 0x8, R0 ;  /* 0x0000000805077824 */ /* 0x040fe400078e0200 */
[----:B------:R-:W-:Y:S02]  /*ca40*/  VIADD R5, R5, 0x1 ;  /* 0x0000000105057836 */ /* 0x000fe40000000000 */
[----:B------:R-:W0:Y:S03]  /*ca50*/  SYNCS.PHASECHK.TRANS64.TRYWAIT P0, [R7+URZ], R2 ;  /* 0x00000002070075a7 */ /* 0x000e26000800017f */
[----:B------:R-:W-:-:S04]  /*ca60*/  ISETP.NE.AND P1, PT, R5, 0x2, PT ;  /* 0x000000020500780c */ /* 0x000fc80003f25270 */
[----:B------:R-:W-:Y:S02]  /*ca70*/  SEL R3, RZ, 0x1, P1 ;  /* 0x00000001ff037807 */ /* 0x000fe40000800000 */
[----:B------:R-:W-:Y:S02]  /*ca80*/  SEL R5, R5, RZ, P1 ;  /* 0x000000ff05057207 */ /* 0x000fe40000800000 */
[----:B------:R-:W-:Y:S01]  /*ca90*/  LOP3.LUT R3, R12, R3, RZ, 0x3c, !PT ;  /* 0x000000030c037212 */ /* 0x000fe200078e3cff */
[----:B0-----:R-:W-:Y:S06]  /*caa0*/  @!P0 BRA `(.L_x_298) ;  /* 0x0000000000908947 */ /* 0x001fec0003800000 */
.L_x_307:
[----:B------:R-:W-:Y:S01]  /*cab0*/  IMAD R5, R5, 0x8, R0 ;  /* 0x0000000805057824 */ /* 0x000fe200078e0200 */
[----:B------:R-:W-:-:S07]  /*cac0*/  SHF.L.U32 R0, R3, 0x1f, RZ ;  /* 0x0000001f03007819 */ /* 0x000fce00000006ff */
.L_x_299:
[----:B-1----:R1:W2:Y:S02]  /*cad0*/  SYNCS.PHASECHK.TRANS64.TRYWAIT P0, [R5+URZ], R0 ;  /* 0x00000000050075a7 */ /* 0x0022a4000800017f */
[----:B--2---:R-:W-:Y:S05]  /*cae0*/  @!P0 NANOSLEEP.SYNCS 0x989680 ;  /* 0x009896800000895d */ /* 0x004fea0003900000 */
[----:B------:R-:W2:Y:S02]  /*caf0*/  @!P0 SYNCS.PHASECHK.TRANS64 P0, [R5+URZ], R0 ;  /* 0x00000000050085a7 */ /* 0x000ea4000800007f */
[----:B--2---:R-:W-:Y:S05]  /*cb00*/  @!P0 BRA `(.L_x_299) ;  /* 0xfffffffc00f08947 */ /* 0x004fea000383ffff */
.L_x_296:
[----:B------:R-:W-:Y:S05]  /*cb10*/  BSYNC B0 ;  /* 0x0000000000007941 */ /* 0x000fea0003800000 */
.L_x_295:
[----:B------:R-:W-:Y:S05]  /*cb20*/  EXIT ;  /* 0x000000000000794d */ /* 0x000fea0003800000 */
.L_x_17:
[----:B-1----:R-:W-:-:S04]  /*cb30*/  IMAD.U32 R13, RZ, RZ, UR8 ;  /* 0x00000008ff0d7e24 */ /* 0x002fc8000f8e00ff */
[----:B------:R1:W4:Y:S03]  /*cb40*/  SYNCS.PHASECHK.TRANS64.TRYWAIT P0, [R13+URZ], R14 ;  /* 0x0000000e0d0075a7 */ /* 0x000326000800017f */
[----:B----4-:R-:W-:Y:S05]  /*cb50*/  @!P0 NANOSLEEP.SYNCS 0x989680 ;  /* 0x009896800000895d */ /* 0x010fea0003900000 */
[----:B------:R-:W4:Y:S02]  /*cb60*/  @!P0 SYNCS.PHASECHK.TRANS64 P0, [R13+URZ], R14 ;  /* 0x0000000e0d0085a7 */ /* 0x000f24000800007f */
[----:B----4-:R-:W-:Y:S05]  /*cb70*/  @!P0 BRA `(.L_x_17) ;  /* 0xfffffffc00ec8947 */ /* 0x010fea000383ffff */
[----:B------:R-:W-:Y:S05]  /*cb80*/  BRA `(.L_x_16) ;  /* 0xffffff4800947947 */ /* 0x000fea000383ffff */
.L_x_282:
[----:B------:R-:W-:Y:S01]  /*cb90*/  BSSY B1, `(.L_x_300) ;  /* 0x0000006000017945 */ /* 0x000fe20003800000 */
[----:B------:R-:W-:-:S07]  /*cba0*/  IMAD.MOV.U32 R0, RZ, RZ, -0x1 ;  /* 0xffffffffff007424 */ /* 0x000fce00078e00ff */
[----:B------:R-:W-:Y:S05]  /*cbb0*/  WARPSYNC.COLLECTIVE R0, `(.L_x_301) ;  /* 0x00000000000c7348 */ /* 0x000fea0003c00000 */
[----:B------:R-:W-:Y:S02]  /*cbc0*/  ELECT P1, UR62, PT ;  /* 0x00000000003e782f */ /* 0x000fe40003820000 */
[----:B------:R-:W-:Y:S01]  /*cbd0*/  MOV R0, UR62 ;  /* 0x0000003e00007c02 */ /* 0x000fe20008000f00 */
[----:B------:R-:W-:Y:S10]  /*cbe0*/  ENDCOLLECTIVE ;  /* 0x000000000000791b */ /* 0x000ff40003800000 */
.L_x_301:
[----:B------:R-:W-:Y:S05]  /*cbf0*/  BSYNC B1 ;  /* 0x0000000000017941 */ /* 0x000fea0003800000 */
.L_x_300:
[----:B------:R-:W-:Y:S05]  /*cc00*/  BRA `(.L_x_302) ;  /* 0xfffffff000507947 */ /* 0x000fea000383ffff */
.L_x_285:
[----:B-1----:R1:W2:Y:S02]  /*cc10*/  SYNCS.PHASECHK.TRANS64.TRYWAIT P1, [R19+URZ+0x10], R8 ;  /* 0x00001008130075a7 */ /* 0x0022a4000802017f */
[----:B--2---:R-:W-:Y:S05]  /*cc20*/  @!P1 NANOSLEEP.SYNCS 0x989680 ;  /* 0x009896800000995d */ /* 0x004fea0003900000 */
[----:B------:R-:W2:Y:S02]  /*cc30*/  @!P1 SYNCS.PHASECHK.TRANS64 P1, [R19+URZ+0x10], R8 ;  /* 0x00001008130095a7 */ /* 0x000ea4000802007f */
[----:B--2---:R-:W-:Y:S05]  /*cc40*/  @!P1 BRA `(.L_x_285) ;  /* 0xfffffffc00f09947 */ /* 0x004fea000383ffff */
[----:B------:R-:W-:Y:S05]  /*cc50*/  BRA `(.L_x_303) ;  /* 0xfffffff000907947 */ /* 0x000fea000383ffff */
.L_x_294:
[----:B------:R-:W-:Y:S01]  /*cc60*/  BSSY B0, `(.L_x_304) ;  /* 0x0000006000007945 */ /* 0x000fe20003800000 */
[----:B------:R-:W-:-:S07]  /*cc70*/  IMAD.MOV.U32 R0, RZ, RZ, -0x1 ;  /* 0xffffffffff007424 */ /* 0x000fce00078e00ff */
[----:B------:R-:W-:Y:S05]  /*cc80*/  WARPSYNC.COLLECTIVE R0, `(.L_x_305) ;  /* 0x00000000000c7348 */ /* 0x000fea0003c00000 */
[----:B------:R-:W-:Y:S02]  /*cc90*/  ELECT P1, UR62, PT ;  /* 0x00000000003e782f */ /* 0x000fe40003820000 */
[----:B------:R-:W-:Y:S01]  /*cca0*/  MOV R0, UR62 ;  /* 0x0000003e00007c02 */ /* 0x000fe20008000f00 */
[----:B------:R-:W-:Y:S10]  /*ccb0*/  ENDCOLLECTIVE ;  /* 0x000000000000791b */ /* 0x000ff40003800000 */
.L_x_305:
[----:B------:R-:W-:Y:S05]  /*ccc0*/  BSYNC B0 ;  /* 0x0000000000007941 */ /* 0x000fea0003800000 */
.L_x_304:
[----:B------:R-:W-:Y:S01]  /*ccd0*/  PLOP3.LUT P0, PT, P1, PT, PT, 0x80, 0x0 ;  /* 0x000000000000781c */ /* 0x000fe20000f0f070 */
[----:B------:R-:W-:-:S12]  /*cce0*/  BRA `(.L_x_306) ;  /* 0xfffffffc00247947 */ /* 0x000fd8000383ffff */
.L_x_298:
[----:B0-----:R0:W1:Y:S02]  /*ccf0*/  SYNCS.PHASECHK.TRANS64.TRYWAIT P0, [R7+URZ], R2 ;  /* 0x00000002070075a7 */ /* 0x001064000800017f */
[----:B-1----:R-:W-:Y:S05]  /*cd00*/  @!P0 NANOSLEEP.SYNCS 0x989680 ;  /* 0x009896800000895d */ /* 0x002fea0003900000 */
[----:B------:R-:W1:Y:S02]  /*cd10*/  @!P0 SYNCS.PHASECHK.TRANS64 P0, [R7+URZ], R2 ;  /* 0x00000002070085a7 */ /* 0x000e64000800007f */
[----:B-1----:R-:W-:Y:S05]  /*cd20*/  @!P0 BRA `(.L_x_298) ;  /* 0xfffffffc00f08947 */ /* 0x002fea000383ffff */
[----:B------:R-:W-:Y:S05]  /*cd30*/  BRA `(.L_x_307) ;  /* 0xfffffffc005c7947 */ /* 0x000fea000383ffff */
.L_x_308:
[----:B------:R-:W-:-:S00]  /*cd40*/  BRA `(.L_x_308) ;  /* 0xfffffffc00fc7947 */ /* 0x000fc0000383ffff */
[----:B------:R-:W-:-:S00]  /*cd50*/  NOP ;  /* 0x0000000000007918 */ /* 0x000fc00000000000 */
        /* <DEDUP_REMOVED lines=10> */
.L_x_309:


//--------------------- .nv.shared._ZN7cutlass13device_kernelINS_4gemm6kernel13GemmUniversalIN4cute5tupleIJiiiiEEENS1_10collective13CollectiveMmaINS1_40MainloopSm90TmaGmmaWarpSpecializedSparseILi2ENS5_IJNS4_1CILi1EEESB_SB_EEENS1_35KernelTmaWarpSpecializedCooperativeEEENS5_IJNSA_ILi128EEENSA_ILi256EEESF_EEENS_10bfloat16_tENS5_IJNS4_6LayoutINS5_IJiNS5_IJNSA_ILi2EEEiEEEiEEENS5_IJlNS5_IJSB_SK_EEElEEEEENSJ_INS5_IJNS5_IJNS5_IJNSA_ILi8EEESK_NSA_ILi4EEEEEEiEEENS5_IJNS5_IJNSA_ILi16EEESK_SR_EEEiEEEiEEENS5_IJNS5_IJNS5_IJSF_SU_NSA_ILi2048EEEEEENSA_ILi8192EEEEEENS5_IJNS5_IJSB_NSA_ILi1024EEENSA_ILi32EEEEEElEEElEEEEEEEESI_NS5_IJlSB_lEEENS4_8TiledMMAINS4_8MMA_AtomIJNS4_4SM904GMMA6SPARSE29GMMA_64x256x32_F32BF16BF16_SSILNS1D_5MajorE0ELS1G_0ELNS1D_7ScaleInE1ELS1H_1ELNS1D_9SparseSelE0EEEEEENSJ_INS5_IJSK_SB_SB_EEENS5_IJSB_NSA_ILi0EEES1M_EEEEENS5_IJNS4_10UnderscoreES1P_S1P_EEEEENS4_13SM90_TMA_LOADENS4_14ComposedLayoutINS4_7SwizzleILi3ELi4ELi3EEENS4_25smem_sparse_ptr_flag_bitsILi2ELi16EEENSJ_INS5_IJNS5_IJSB_SQ_EEENS5_IJSK_NSA_ILi64EEEEEEEEENS5_IJNS5_IJS1M_SF_EEESN_EEEEEEEvNS4_8identityES1S_NS1T_IS1V_NS4_18smem_ptr_flag_bitsILi16EEENSJ_INS5_IJSQ_S1Z_EEENS5_IJS1Z_SB_EEEEEEEvS26_EENS_8epilogue10collective6detail29Sm90TmaWarpSpecializedAdapterINS2F_15DefaultEpilogueIfNS5_IJSB_llEEES2J_NS2E_6thread17LinearCombinationIfLi1EffLNS2K_9ScaleType4KindE0ELNS_15FloatRoundStyleE2EfEENS1_15EpilogueDefaultEEEEEvvEEEEvNT_6ParamsE --------------------------
	.section	.nv.shared._ZN7cutlass13device_kernelINS_4gemm6kernel13GemmUniversalIN4cute5tupleIJiiiiEEENS1_10collective13CollectiveMmaINS1_40MainloopSm90TmaGmmaWarpSpecializedSparseILi2ENS5_IJNS4_1CILi1EEESB_SB_EEENS1_35KernelTmaWarpSpecializedCooperativeEEENS5_IJNSA_ILi128EEENSA_ILi256EEESF_EEENS_10bfloat16_tENS5_IJNS4_6LayoutINS5_IJiNS5_IJNSA_ILi2EEEiEEEiEEENS5_IJlNS5_IJSB_SK_EEElEEEEENSJ_INS5_IJNS5_IJNS5_IJNSA_ILi8EEESK_NSA_ILi4EEEEEEiEEENS5_IJNS5_IJNSA_ILi16EEESK_SR_EEEiEEEiEEENS5_IJNS5_IJNS5_IJSF_SU_NSA_ILi2048EEEEEENSA_ILi8192EEEEEENS5_IJNS5_IJSB_NSA_ILi1024EEENSA_ILi32EEEEEElEEElEEEEEEEESI_NS5_IJlSB_lEEENS4_8TiledMMAINS4_8MMA_AtomIJNS4_4SM904GMMA6SPARSE29GMMA_64x256x32_F32BF16BF16_SSILNS1D_5MajorE0ELS1G_0ELNS1D_7ScaleInE1ELS1H_1ELNS1D_9SparseSelE0EEEEEENSJ_INS5_IJSK_SB_SB_EEENS5_IJSB_NSA_ILi0EEES1M_EEEEENS5_IJNS4_10UnderscoreES1P_S1P_EEEEENS4_13SM90_TMA_LOADENS4_14ComposedLayoutINS4_7SwizzleILi3ELi4ELi3EEENS4_25smem_sparse_ptr_flag_bitsILi2ELi16EEENSJ_INS5_IJNS5_IJSB_SQ_EEENS5_IJSK_NSA_ILi64EEEEEEEEENS5_IJNS5_IJS1M_SF_EEESN_EEEEEEEvNS4_8identityES1S_NS1T_IS1V_NS4_18smem_ptr_flag_bitsILi16EEENSJ_INS5_IJSQ_S1Z_EEENS5_IJS1Z_SB_EEEEEEEvS26_EENS_8epilogue10collective6detail29Sm90TmaWarpSpecializedAdapterINS2F_15DefaultEpilogueIfNS5_IJSB_llEEES2J_NS2E_6thread17LinearCombinationIfLi1EffLNS2K_9ScaleType4KindE0ELNS_15FloatRoundStyleE2EfEENS1_15EpilogueDefaultEEEEEvvEEEEvNT_6ParamsE,"aw",@nobits
	.sectionflags	@""
	.align	16
	.zero		1024


//--------------------- .nv.shared.reserved.0     --------------------------
	.section	.nv.shared.reserved.0,"aw",@nobits
	.weak		__nv_reservedSMEM_offset_0_alias
	.size		__nv_reservedSMEM_offset_0_alias, 0, 0
	.other		__nv_reservedSMEM_offset_0_alias,@"STO_CUDA_RESERVED_SHARED STV_DEFAULT"
__nv_reservedSMEM_offset_0_alias:
	.zero		0


//--------------------- .nv.global                --------------------------
	.section	.nv.global,"aw",@nobits
.nv.global:
	.type		_ZN39_INTERNAL_6d86095d_4_k_cu_eb548816_27944cute1_E,@object
	.size		_ZN39_INTERNAL_6d86095d_4_k_cu_eb548816_27944cute1_E,(_ZN39_INTERNAL_6d86095d_4_k_cu_eb548816_27944cuda3std3__45__cpo6cbeginE - _ZN39_INTERNAL_6d86095d_4_k_cu_eb548816_27944cute1_E)
_ZN39_INTERNAL_6d86095d_4_k_cu_eb548816_27944cute1_E:
	.zero		1
	.type		_ZN39_INTERNAL_6d86095d_4_k_cu_eb548816_27944cuda3std3__45__cpo6cbeginE,@object
	.size		_ZN39_INTERNAL_6d86095d_4_k_cu_eb548816_27944cuda3std3__45__cpo6cbeginE,(_ZN39_INTERNAL_6d86095d_4_k_cu_eb548816_27944cuda3std3__48in_placeE - _ZN39_INTERNAL_6d86095d_4_k_cu_eb548816_27944cuda3std3__45__cpo6cbeginE)
_ZN39_INTERNAL_6d86095d_4_k_cu_eb548816_27944cuda3std3__45__cpo6cbeginE:
	.zero		1
	.type		_ZN39_INTERNAL_6d86095d_4_k_cu_eb548816_27944cuda3std3__48in_placeE,@object
	.size		_ZN39_INTERNAL_6d86095d_4_k_cu_eb548816_27944cuda3std3__48in_placeE,(_ZN39_INTERNAL_6d86095d_4_k_cu_eb548816_27944cuda3std6ranges3__45__cpo9iter_moveE - _ZN39_INTERNAL_6d86095d_4_k_cu_eb548816_27944cuda3std3__48in_placeE)
_ZN39_INTERNAL_6d86095d_4_k_cu_eb548816_27944cuda3std3__48in_placeE:
	.zero		1
	.type		_ZN39_INTERNAL_6d86095d_4_k_cu_eb548816_27944cuda3std6ranges3__45__cpo9iter_moveE,@object
	.size		_ZN39_INTERNAL_6d86095d_4_k_cu_eb548816_27944cuda3std6ranges3__45__cpo9iter_moveE,(_ZN39_INTERNAL_6d86095d_4_k_cu_eb548816_27944cuda3std3__45__cpo5beginE - _ZN39_INTERNAL_6d86095d_4_k_cu_eb548816_27944cuda3std6ranges3__45__cpo9iter_moveE)
_ZN39_INTERNAL_6d86095d_4_k_cu_eb548816_27944cuda3std6ranges3__45__cpo9iter_moveE:
	.zero		1
	.type		_ZN39_INTERNAL_6d86095d_4_k_cu_eb548816_27944cuda3std3__45__cpo5beginE,@object
	.size		_ZN39_INTERNAL_6d86095d_4_k_cu_eb548816_27944cuda3std3__45__cpo5beginE,(_ZN39_INTERNAL_6d86095d_4_k_cu_eb548816_27944cuda3std3__441_GLOBAL__N__6d86095d_4_k_cu_eb548816_27946ignoreE - _ZN39_INTERNAL_6d86095d_4_k_cu_eb548816_27944cuda3std3__45__cpo5beginE)
_ZN39_INTERNAL_6d86095d_4_k_cu_eb548816_27944cuda3std3__45__cpo5beginE:
	.zero		1
	.type		_ZN39_INTERNAL_6d86095d_4_k_cu_eb548816_27944cuda3std3__441_GLOBAL__N__6d86095d_4_k_cu_eb548816_27946ignoreE,@object
	.size		_ZN39_INTERNAL_6d86095d_4_k_cu_eb548816_27944cuda3std3__441_GLOBAL__N__6d86095d_4_k_cu_eb548816_27946ignoreE,(_ZN39_INTERNAL_6d86095d_4_k_cu_eb548816_27944cute7productE - _ZN39_INTERNAL_6d86095d_4_k_cu_eb548816_27944cuda3std3__441_GLOBAL__N__6d86095d_4_k_cu_eb548816_27946ignoreE)
_ZN39_INTERNAL_6d86095d_4_k_cu_eb548816_27944cuda3std3__441_GLOBAL__N__6d86095d_4_k_cu_eb548816_27946ignoreE:
	.zero		1
	.type		_ZN39_INTERNAL_6d86095d_4_k_cu_eb548816_27944cute7productE,@object
	.size		_ZN39_INTERNAL_6d86095d_4_k_cu_eb548816_27944cute7productE,(_ZN39_INTERNAL_6d86095d_4_k_cu_eb548816_27944cuda3std3__45__cpo3endE - _ZN39_INTERNAL_6d86095d_4_k_cu_eb548816_27944cute7productE)
_ZN39_INTERNAL_6d86095d_4_k_cu_eb548816_27944cute7productE:
	.zero		1
	.type		_ZN39_INTERNAL_6d86095d_4_k_cu_eb548816_27944cuda3std3__45__cpo3endE,@object
	.size		_ZN39_INTERNAL_6d86095d_4_k_cu_eb548816_27944cuda3std3__45__cpo3endE,(_ZN39_INTERNAL_6d86095d_4_k_cu_eb548816_27944cuda3std3__419piecewise_constructE - _ZN39_INTERNAL_6d86095d_4_k_cu_eb548816_27944cuda3std3__45__cpo3endE)
_ZN39_INTERNAL_6d86095d_4_k_cu_eb548816_27944cuda3std3__45__cpo3endE:
	.zero		1
	.type		_ZN39_INTERNAL_6d86095d_4_k_cu_eb548816_27944cuda3std3__419piecewise_constructE,@object
	.size		_ZN39_INTERNAL_6d86095d_4_k_cu_eb548816_27944cuda3std3__419piecewise_constructE,(_ZN39_INTERNAL_6d86095d_4_k_cu_eb548816_27944cuda3std3__45__cpo4cendE - _ZN39_INTERNAL_6d86095d_4_k_cu_eb548816_27944cuda3std3__419piecewise_constructE)
_ZN39_INTERNAL_6d86095d_4_k_cu_eb548816_27944cuda3std3__419piecewise_constructE:
	.zero		1
	.type		_ZN39_INTERNAL_6d86095d_4_k_cu_eb548816_27944cuda3std3__45__cpo4cendE,@object
	.size		_ZN39_INTERNAL_6d86095d_4_k_cu_eb548816_27944cuda3std3__45__cpo4cendE,(_ZN39_INTERNAL_6d86095d_4_k_cu_eb548816_27944cuda3std6ranges3__45__cpo4swapE - _ZN39_INTERNAL_6d86095d_4_k_cu_eb548816_27944cuda3std3__45__cpo4cendE)
_ZN39_INTERNAL_6d86095d_4_k_cu_eb548816_27944cuda3std3__45__cpo4cendE:
	.zero		1
	.type		_ZN39_INTERNAL_6d86095d_4_k_cu_eb548816_27944cuda3std6ranges3__45__cpo4swapE,@object
	.size		_ZN39_INTERNAL_6d86095d_4_k_cu_eb548816_27944cuda3std6ranges3__45__cpo4swapE,(.L_7 - _ZN39_INTERNAL_6d86095d_4_k_cu_eb548816_27944cuda3std6ranges3__45__cpo4swapE)
_ZN39_INTERNAL_6d86095d_4_k_cu_eb548816_27944cuda3std6ranges3__45__cpo4swapE:
	.zero		1
.L_7:


//--------------------- .nv.constant0._ZN7cutlass13device_kernelINS_4gemm6kernel13GemmUniversalIN4cute5tupleIJiiiiEEENS1_10collective13CollectiveMmaINS1_40MainloopSm90TmaGmmaWarpSpecializedSparseILi2ENS5_IJNS4_1CILi1EEESB_SB_EEENS1_35KernelTmaWarpSpecializedCooperativeEEENS5_IJNSA_ILi128EEENSA_ILi256EEESF_EEENS_10bfloat16_tENS5_IJNS4_6LayoutINS5_IJiNS5_IJNSA_ILi2EEEiEEEiEEENS5_IJlNS5_IJSB_SK_EEElEEEEENSJ_INS5_IJNS5_IJNS5_IJNSA_ILi8EEESK_NSA_ILi4EEEEEEiEEENS5_IJNS5_IJNSA_ILi16EEESK_SR_EEEiEEEiEEENS5_IJNS5_IJNS5_IJSF_SU_NSA_ILi2048EEEEEENSA_ILi8192EEEEEENS5_IJNS5_IJSB_NSA_ILi1024EEENSA_ILi32EEEEEElEEElEEEEEEEESI_NS5_IJlSB_lEEENS4_8TiledMMAINS4_8MMA_AtomIJNS4_4SM904GMMA6SPARSE29GMMA_64x256x32_F32BF16BF16_SSILNS1D_5MajorE0ELS1G_0ELNS1D_7ScaleInE1ELS1H_1ELNS1D_9SparseSelE0EEEEEENSJ_INS5_IJSK_SB_SB_EEENS5_IJSB_NSA_ILi0EEES1M_EEEEENS5_IJNS4_10UnderscoreES1P_S1P_EEEEENS4_13SM90_TMA_LOADENS4_14ComposedLayoutINS4_7SwizzleILi3ELi4ELi3EEENS4_25smem_sparse_ptr_flag_bitsILi2ELi16EEENSJ_INS5_IJNS5_IJSB_SQ_EEENS5_IJSK_NSA_ILi64EEEEEEEEENS5_IJNS5_IJS1M_SF_EEESN_EEEEEEEvNS4_8identityES1S_NS1T_IS1V_NS4_18smem_ptr_flag_bitsILi16EEENSJ_INS5_IJSQ_S1Z_EEENS5_IJS1Z_SB_EEEEEEEvS26_EENS_8epilogue10collective6detail29Sm90TmaWarpSpecializedAdapterINS2F_15DefaultEpilogueIfNS5_IJSB_llEEES2J_NS2E_6thread17LinearCombinationIfLi1EffLNS2K_9ScaleType4KindE0ELNS_15FloatRoundStyleE2EfEENS1_15EpilogueDefaultEEEEEvvEEEEvNT_6ParamsE --------------------------
	.section	.nv.constant0._ZN7cutlass13device_kernelINS_4gemm6kernel13GemmUniversalIN4cute5tupleIJiiiiEEENS1_10collective13CollectiveMmaINS1_40MainloopSm90TmaGmmaWarpSpecializedSparseILi2ENS5_IJNS4_1CILi1EEESB_SB_EEENS1_35KernelTmaWarpSpecializedCooperativeEEENS5_IJNSA_ILi128EEENSA_ILi256EEESF_EEENS_10bfloat16_tENS5_IJNS4_6LayoutINS5_IJiNS5_IJNSA_ILi2EEEiEEEiEEENS5_IJlNS5_IJSB_SK_EEElEEEEENSJ_INS5_IJNS5_IJNS5_IJNSA_ILi8EEESK_NSA_ILi4EEEEEEiEEENS5_IJNS5_IJNSA_ILi16EEESK_SR_EEEiEEEiEEENS5_IJNS5_IJNS5_IJSF_SU_NSA_ILi2048EEEEEENSA_ILi8192EEEEEENS5_IJNS5_IJSB_NSA_ILi1024EEENSA_ILi32EEEEEElEEElEEEEEEEESI_NS5_IJlSB_lEEENS4_8TiledMMAINS4_8MMA_AtomIJNS4_4SM904GMMA6SPARSE29GMMA_64x256x32_F32BF16BF16_SSILNS1D_5MajorE0ELS1G_0ELNS1D_7ScaleInE1ELS1H_1ELNS1D_9SparseSelE0EEEEEENSJ_INS5_IJSK_SB_SB_EEENS5_IJSB_NSA_ILi0EEES1M_EEEEENS5_IJNS4_10UnderscoreES1P_S1P_EEEEENS4_13SM90_TMA_LOADENS4_14ComposedLayoutINS4_7SwizzleILi3ELi4ELi3EEENS4_25smem_sparse_ptr_flag_bitsILi2ELi16EEENSJ_INS5_IJNS5_IJSB_SQ_EEENS5_IJSK_NSA_ILi64EEEEEEEEENS5_IJNS5_IJS1M_SF_EEESN_EEEEEEEvNS4_8identityES1S_NS1T_IS1V_NS4_18smem_ptr_flag_bitsILi16EEENSJ_INS5_IJSQ_S1Z_EEENS5_IJS1Z_SB_EEEEEEEvS26_EENS_8epilogue10collective6detail29Sm90TmaWarpSpecializedAdapterINS2F_15DefaultEpilogueIfNS5_IJSB_llEEES2J_NS2E_6thread17LinearCombinationIfLi1EffLNS2K_9ScaleType4KindE0ELNS_15FloatRoundStyleE2EfEENS1_15EpilogueDefaultEEEEEvvEEEEvNT_6ParamsE,"a",@progbits
	.sectionflags	@""
	.align	4
.nv.constant0._ZN7cutlass13device_kernelINS_4gemm6kernel13GemmUniversalIN4cute5tupleIJiiiiEEENS1_10collective13CollectiveMmaINS1_40MainloopSm90TmaGmmaWarpSpecializedSparseILi2ENS5_IJNS4_1CILi1EEESB_SB_EEENS1_35KernelTmaWarpSpecializedCooperativeEEENS5_IJNSA_ILi128EEENSA_ILi256EEESF_EEENS_10bfloat16_tENS5_IJNS4_6LayoutINS5_IJiNS5_IJNSA_ILi2EEEiEEEiEEENS5_IJlNS5_IJSB_SK_EEElEEEEENSJ_INS5_IJNS5_IJNS5_IJNSA_ILi8EEESK_NSA_ILi4EEEEEEiEEENS5_IJNS5_IJNSA_ILi16EEESK_SR_EEEiEEEiEEENS5_IJNS5_IJNS5_IJSF_SU_NSA_ILi2048EEEEEENSA_ILi8192EEEEEENS5_IJNS5_IJSB_NSA_ILi1024EEENSA_ILi32EEEEEElEEElEEEEEEEESI_NS5_IJlSB_lEEENS4_8TiledMMAINS4_8MMA_AtomIJNS4_4SM904GMMA6SPARSE29GMMA_64x256x32_F32BF16BF16_SSILNS1D_5MajorE0ELS1G_0ELNS1D_7ScaleInE1ELS1H_1ELNS1D_9SparseSelE0EEEEEENSJ_INS5_IJSK_SB_SB_EEENS5_IJSB_NSA_ILi0EEES1M_EEEEENS5_IJNS4_10UnderscoreES1P_S1P_EEEEENS4_13SM90_TMA_LOADENS4_14ComposedLayoutINS4_7SwizzleILi3ELi4ELi3EEENS4_25smem_sparse_ptr_flag_bitsILi2ELi16EEENSJ_INS5_IJNS5_IJSB_SQ_EEENS5_IJSK_NSA_ILi64EEEEEEEEENS5_IJNS5_IJS1M_SF_EEESN_EEEEEEEvNS4_8identityES1S_NS1T_IS1V_NS4_18smem_ptr_flag_bitsILi16EEENSJ_INS5_IJSQ_S1Z_EEENS5_IJS1Z_SB_EEEEEEEvS26_EENS_8epilogue10collective6detail29Sm90TmaWarpSpecializedAdapterINS2F_15DefaultEpilogueIfNS5_IJSB_llEEES2J_NS2E_6thread17LinearCombinationIfLi1EffLNS2K_9ScaleType4KindE0ELNS_15FloatRoundStyleE2EfEENS1_15EpilogueDefaultEEEEEvvEEEEvNT_6ParamsE:
	.zero		1920


//--------------------- SYMBOLS --------------------------

	.type		.nv.reservedSmem.offset0,@object
	.size		.nv.reservedSmem.offset0,0x4
